	.target	sm_100

	.elftype	@"ET_EXEC"


//--------------------- .note.nv.tkinfo           --------------------------
	.section	.note.nv.tkinfo,"",@"SHT_NOTE"
	.sectionflags	@"SHF_NOTE_NV_TKINFO"
	.tkinfo
        /*0018*/ 	.word	0x00000081
        /*0030*/ 	.string	""
        /*0030*/ 	.string	"ptxas"
        /*0030*/ 	.string	"Cuda compilation tools, release 12.9, V12.9.86"
        /*0030*/ 	.string	"Build cuda_12.9.r12.9/compiler.36037853_0"
        /*0030*/ 	.string	"-regUsageLevel 10 -arch sm_100f -m 64 "



//--------------------- .note.nv.cuver            --------------------------
	.section	.note.nv.cuver,"",@"SHT_NOTE"
	.sectionflags	@"SHF_NOTE_NV_CUVER"
        /*0018*/ 	.short	0x0001
        /*001a*/ 	.short	0x0064
        /*001c*/ 	.short	0x0001
        /*001e*/ 	.short	0x0000
        /*0020*/ 	.short	0x0001
        /*0022*/ 	.short	0x0000


//--------------------- .nv.info                  --------------------------
	.section	.nv.info,"",@"SHT_CUDA_INFO"
	.align	4


	//----- nvinfo : EIATTR_REGCOUNT
	.align		4
        /*0000*/ 	.byte	0x04, 0x2f
        /*0002*/ 	.short	(.L_15 - .L_14)
	.align		4
.L_14:
        /*0004*/ 	.word	index@(_ZN9deep_gemm24sm100_fp8_gemm_1d1d_implILN4cute4UMMA5MajorE0ELS3_0ELj0ELj4096ELj7168ELj128ELj224ELj128ELj64ELj128ELj128ELj64ELj4ELj128ELj128ELj1ELb0ELj146ELNS_8GemmTypeE1ELb0EN7cutlass10bfloat16_tENS_16EpilogueIdentityEEEvPijjj14CUtensorMap_stS9_S9_S9_S9_)
        /*0008*/ 	.word	0x00000038


	//----- nvinfo : EIATTR_FRAME_SIZE
	.align		4
.L_15:
        /*000c*/ 	.byte	0x04, 0x11
        /*000e*/ 	.short	(.L_17 - .L_16)
	.align		4
.L_16:
        /*0010*/ 	.word	index@($__internal_3_$__cuda_sm20_div_u16)
        /*0014*/ 	.word	0x00000000


	//----- nvinfo : EIATTR_FRAME_SIZE
	.align		4
.L_17:
        /*0018*/ 	.byte	0x04, 0x11
        /*001a*/ 	.short	(.L_19 - .L_18)
	.align		4
.L_18:
        /*001c*/ 	.word	index@($__internal_2_$__cuda_sm10x_tcgen05_guardrail_trap_unallocated_columns_being_dealloced)
        /*0020*/ 	.word	0x00000000


	//----- nvinfo : EIATTR_FRAME_SIZE
	.align		4
.L_19:
        /*0024*/ 	.byte	0x04, 0x11
        /*0026*/ 	.short	(.L_21 - .L_20)
	.align		4
.L_20:
        /*0028*/ 	.word	index@($__internal_1_$__cuda_sm10x_tcgen05_guardrail_trap_phase_invalid_during_alloc)
        /*002c*/ 	.word	0x00000000


	//----- nvinfo : EIATTR_FRAME_SIZE
	.align		4
.L_21:
        /*0030*/ 	.byte	0x04, 0x11
        /*0032*/ 	.short	(.L_23 - .L_22)
	.align		4
.L_22:
        /*0034*/ 	.word	index@($__internal_0_$__cuda_sm10x_tcgen05_guardrail_trap_col_being_dealloced_not_returned_by_alloc)
        /*0038*/ 	.word	0x00000000


	//----- nvinfo : EIATTR_FRAME_SIZE
	.align		4
.L_23:
        /*003c*/ 	.byte	0x04, 0x11
        /*003e*/ 	.short	(.L_25 - .L_24)
	.align		4
.L_24:
        /*0040*/ 	.word	index@(_ZN9deep_gemm24sm100_fp8_gemm_1d1d_implILN4cute4UMMA5MajorE0ELS3_0ELj0ELj4096ELj7168ELj128ELj224ELj128ELj64ELj128ELj128ELj64ELj4ELj128ELj128ELj1ELb0ELj146ELNS_8GemmTypeE1ELb0EN7cutlass10bfloat16_tENS_16EpilogueIdentityEEEvPijjj14CUtensorMap_stS9_S9_S9_S9_)
        /*0044*/ 	.word	0x00000000


	//----- nvinfo : EIATTR_MIN_STACK_SIZE
	.align		4
.L_25:
        /*0048*/ 	.byte	0x04, 0x12
        /*004a*/ 	.short	(.L_27 - .L_26)
	.align		4
.L_26:
        /*004c*/ 	.word	index@(_ZN9deep_gemm24sm100_fp8_gemm_1d1d_implILN4cute4UMMA5MajorE0ELS3_0ELj0ELj4096ELj7168ELj128ELj224ELj128ELj64ELj128ELj128ELj64ELj4ELj128ELj128ELj1ELb0ELj146ELNS_8GemmTypeE1ELb0EN7cutlass10bfloat16_tENS_16EpilogueIdentityEEEvPijjj14CUtensorMap_stS9_S9_S9_S9_)
        /*0050*/ 	.word	0x00000000
.L_27:


//--------------------- .nv.info._ZN9deep_gemm24sm100_fp8_gemm_1d1d_implILN4cute4UMMA5MajorE0ELS3_0ELj0ELj4096ELj7168ELj128ELj224ELj128ELj64ELj128ELj128ELj64ELj4ELj128ELj128ELj1ELb0ELj146ELNS_8GemmTypeE1ELb0EN7cutlass10bfloat16_tENS_16EpilogueIdentityEEEvPijjj14CUtensorMap_stS9_S9_S9_S9_ --------------------------
	.section	.nv.info._ZN9deep_gemm24sm100_fp8_gemm_1d1d_implILN4cute4UMMA5MajorE0ELS3_0ELj0ELj4096ELj7168ELj128ELj224ELj128ELj64ELj128ELj128ELj64ELj4ELj128ELj128ELj1ELb0ELj146ELNS_8GemmTypeE1ELb0EN7cutlass10bfloat16_tENS_16EpilogueIdentityEEEvPijjj14CUtensorMap_stS9_S9_S9_S9_,"",@"SHT_CUDA_INFO"
	.sectionflags	@""
	.align	4


	//----- nvinfo : EIATTR_CUDA_API_VERSION
	.align		4
        /*0000*/ 	.byte	0x04, 0x37
        /*0002*/ 	.short	(.L_29 - .L_28)
.L_28:
        /*0004*/ 	.word	0x00000081


	//----- nvinfo : EIATTR_KPARAM_INFO
	.align		4
.L_29:
        /*0008*/ 	.byte	0x04, 0x17
        /*000a*/ 	.short	(.L_31 - .L_30)
.L_30:
        /*000c*/ 	.word	0x00000000
        /*0010*/ 	.short	0x0008
        /*0012*/ 	.short	0x0240
        /*0014*/ 	.byte	0x00, 0xf0, 0x01, 0x02


	//----- nvinfo : EIATTR_KPARAM_INFO
	.align		4
.L_31:
        /*0018*/ 	.byte	0x04, 0x17
        /*001a*/ 	.short	(.L_33 - .L_32)
.L_32:
        /*001c*/ 	.word	0x00000000
        /*0020*/ 	.short	0x0007
        /*0022*/ 	.short	0x01c0
        /*0024*/ 	.byte	0x00, 0xf0, 0x01, 0x02


	//----- nvinfo : EIATTR_KPARAM_INFO
	.align		4
.L_33:
        /*0028*/ 	.byte	0x04, 0x17
        /*002a*/ 	.short	(.L_35 - .L_34)
.L_34:
        /*002c*/ 	.word	0x00000000
        /*0030*/ 	.short	0x0006
        /*0032*/ 	.short	0x0140
        /*0034*/ 	.byte	0x00, 0xf0, 0x01, 0x02


	//----- nvinfo : EIATTR_KPARAM_INFO
	.align		4
.L_35:
        /*0038*/ 	.byte	0x04, 0x17
        /*003a*/ 	.short	(.L_37 - .L_36)
.L_36:
        /*003c*/ 	.word	0x00000000
        /*0040*/ 	.short	0x0005
        /*0042*/ 	.short	0x00c0
        /*0044*/ 	.byte	0x00, 0xf0, 0x01, 0x02


	//----- nvinfo : EIATTR_KPARAM_INFO
	.align		4
.L_37:
        /*0048*/ 	.byte	0x04, 0x17
        /*004a*/ 	.short	(.L_39 - .L_38)
.L_38:
        /*004c*/ 	.word	0x00000000
        /*0050*/ 	.short	0x0004
        /*0052*/ 	.short	0x0040
        /*0054*/ 	.byte	0x00, 0xf0, 0x01, 0x02


	//----- nvinfo : EIATTR_KPARAM_INFO
	.align		4
.L_39:
        /*0058*/ 	.byte	0x04, 0x17
        /*005a*/ 	.short	(.L_41 - .L_40)
.L_40:
        /*005c*/ 	.word	0x00000000
        /*0060*/ 	.short	0x0003
        /*0062*/ 	.short	0x0010
        /*0064*/ 	.byte	0x00, 0xf0, 0x11, 0x00


	//----- nvinfo : EIATTR_KPARAM_INFO
	.align		4
.L_41:
        /*0068*/ 	.byte	0x04, 0x17
        /*006a*/ 	.short	(.L_43 - .L_42)
.L_42:
        /*006c*/ 	.word	0x00000000
        /*0070*/ 	.short	0x0002
        /*0072*/ 	.short	0x000c
        /*0074*/ 	.byte	0x00, 0xf0, 0x11, 0x00


	//----- nvinfo : EIATTR_KPARAM_INFO
	.align		4
.L_43:
        /*0078*/ 	.byte	0x04, 0x17
        /*007a*/ 	.short	(.L_45 - .L_44)
.L_44:
        /*007c*/ 	.word	0x00000000
        /*0080*/ 	.short	0x0001
        /*0082*/ 	.short	0x0008
        /*0084*/ 	.byte	0x00, 0xf0, 0x11, 0x00


	//----- nvinfo : EIATTR_KPARAM_INFO
	.align		4
.L_45:
        /*0088*/ 	.byte	0x04, 0x17
        /*008a*/ 	.short	(.L_47 - .L_46)
.L_46:
        /*008c*/ 	.word	0x00000000
        /*0090*/ 	.short	0x0000
        /*0092*/ 	.short	0x0000
        /*0094*/ 	.byte	0x00, 0xf5, 0x21, 0x00


	//----- nvinfo : EIATTR_AT_ENTRY_FRAGMENTS
	.align		4
.L_47:
        /*0098*/ 	.byte	0x04, 0x4f
        /*009a*/ 	.short	(.L_49 - .L_48)


	//   ....[0]....
.L_48:
        /*009c*/ 	.word	0x00000004


	//----- nvinfo : EIATTR_RESERVED_SMEM_USED
	.align		4
.L_49:
        /*00a0*/ 	.byte	0x01, 0x41
	.zero		2


	//----- nvinfo : EIATTR_SPARSE_MMA_MASK
	.align		4
        /*00a4*/ 	.byte	0x03, 0x50
        /*00a6*/ 	.short	0x0000


	//----- nvinfo : EIATTR_TCGEN05_1CTA_USED
	.align		4
        /*00a8*/ 	.byte	0x01, 0x51
	.zero		2


	//----- nvinfo : EIATTR_MAXREG_COUNT
	.align		4
        /*00ac*/ 	.byte	0x03, 0x1b
        /*00ae*/ 	.short	0x00ff


	//----- nvinfo : EIATTR_NUM_BARRIERS
	.align		4
        /*00b0*/ 	.byte	0x02, 0x4c
        /*00b2*/ 	.byte	0x09
	.zero		1


	//----- nvinfo : EIATTR_INT_WARP_WIDE_INSTR_OFFSETS
	.align		4
        /*00b4*/ 	.byte	0x04, 0x31
        /*00b6*/ 	.short	(.L_51 - .L_50)


	//   ....[0]....
.L_50:
        /*00b8*/ 	.word	0x00004050


	//   ....[1]....
        /*00bc*/ 	.word	0x00004070


	//----- nvinfo : EIATTR_COOP_GROUP_MASK_REGIDS
	.align		4
.L_51:
        /*00c0*/ 	.byte	0x04, 0x29
        /*00c2*/ 	.short	(.L_53 - .L_52)


	//   ....[0]....
.L_52:
        /*00c4*/ 	.word	0xffffffff


	//   ....[1]....
        /*00c8*/ 	.word	0xffffffff


	//   ....[2]....
        /*00cc*/ 	.word	0xffffffff


	//   ....[3]....
        /*00d0*/ 	.word	0xffffffff


	//   ....[4]....
        /*00d4*/ 	.word	0xffffffff


	//   ....[5]....
        /*00d8*/ 	.word	0xffffffff


	//   ....[6]....
        /*00dc*/ 	.word	0xffffffff


	//   ....[7]....
        /*00e0*/ 	.word	0xffffffff


	//   ....[8]....
        /*00e4*/ 	.word	0xffffffff


	//   ....[9]....
        /*00e8*/ 	.word	0xffffffff


	//   ....[10]....
        /*00ec*/ 	.word	0xffffffff


	//   ....[11]....
        /*00f0*/ 	.word	0xffffffff


	//   ....[12]....
        /*00f4*/ 	.word	0xffffffff


	//   ....[13]....
        /*00f8*/ 	.word	0xffffffff


	//----- nvinfo : EIATTR_COOP_GROUP_INSTR_OFFSETS
	.align		4
.L_53:
        /*00fc*/ 	.byte	0x04, 0x28
        /*00fe*/ 	.short	(.L_55 - .L_54)


	//   ....[0]....
.L_54:
        /*0100*/ 	.word	0x00000030


	//   ....[1]....
        /*0104*/ 	.word	0x00000470


	//   ....[2]....
        /*0108*/ 	.word	0x00000730


	//   ....[3]....
        /*010c*/ 	.word	0x00000b80


	//   ....[4]....
        /*0110*/ 	.word	0x00000c30


	//   ....[5]....
        /*0114*/ 	.word	0x00000ce0


	//   ....[6]....
        /*0118*/ 	.word	0x000012e0


	//   ....[7]....
        /*011c*/ 	.word	0x00001300


	//   ....[8]....
        /*0120*/ 	.word	0x00001320


	//   ....[9]....
        /*0124*/ 	.word	0x00001570


	//   ....[10]....
        /*0128*/ 	.word	0x000015a0


	//   ....[11]....
        /*012c*/ 	.word	0x000015e0


	//   ....[12]....
        /*0130*/ 	.word	0x00003f70


	//   ....[13]....
        /*0134*/ 	.word	0x00004130


	//----- nvinfo : EIATTR_VRC_CTA_INIT_COUNT
	.align		4
.L_55:
        /*0138*/ 	.byte	0x02, 0x4a
        /*013a*/ 	.byte	0x80
	.zero		1


	//----- nvinfo : EIATTR_MBARRIER_INSTR_OFFSETS
	.align		4
        /*013c*/ 	.byte	0x04, 0x39
        /*013e*/ 	.short	(.L_57 - .L_56)


	//   ....[0]....
.L_56:
        /*0140*/ 	.word	0x00000330
        /*0144*/ 	.word	0x000000ff
        /*0148*/ 	.word	0x00031800
        /*014c*/ 	.short	0x0100
        /*014e*/ 	.byte	0x05
	.zero		1


	//   ....[1]....
        /*0150*/ 	.word	0x00000340
        /*0154*/ 	.word	0x000000ff
        /*0158*/ 	.word	0x00031820
        /*015c*/ 	.short	0x0100
        /*015e*/ 	.byte	0x05
	.zero		1


	//   ....[2]....
        /*0160*/ 	.word	0x00000350
        /*0164*/ 	.word	0x000000ff
        /*0168*/ 	.word	0x00031840
        /*016c*/ 	.short	0x0100
        /*016e*/ 	.byte	0x05
	.zero		1


	//   ....[3]....
        /*0170*/ 	.word	0x00000360
        /*0174*/ 	.word	0x000000ff
        /*0178*/ 	.word	0x00031808
        /*017c*/ 	.short	0x0100
        /*017e*/ 	.byte	0x05
	.zero		1


	//   ....[4]....
        /*0180*/ 	.word	0x00000370
        /*0184*/ 	.word	0x000000ff
        /*0188*/ 	.word	0x00031828
        /*018c*/ 	.short	0x0100
        /*018e*/ 	.byte	0x05
	.zero		1


	//   ....[5]....
        /*0190*/ 	.word	0x00000380
        /*0194*/ 	.word	0x000000ff
        /*0198*/ 	.word	0x00031848
        /*019c*/ 	.short	0x0100
        /*019e*/ 	.byte	0x05
	.zero		1


	//   ....[6]....
        /*01a0*/ 	.word	0x00000390
        /*01a4*/ 	.word	0x000000ff
        /*01a8*/ 	.word	0x00031810
        /*01ac*/ 	.short	0x0100
        /*01ae*/ 	.byte	0x05
	.zero		1


	//   ....[7]....
        /*01b0*/ 	.word	0x000003a0
        /*01b4*/ 	.word	0x000000ff
        /*01b8*/ 	.word	0x00031830
        /*01bc*/ 	.short	0x0100
        /*01be*/ 	.byte	0x05
	.zero		1


	//   ....[8]....
        /*01c0*/ 	.word	0x000003b0
        /*01c4*/ 	.word	0x000000ff
        /*01c8*/ 	.word	0x00031850
        /*01cc*/ 	.short	0x0100
        /*01ce*/ 	.byte	0x05
	.zero		1


	//   ....[9]....
        /*01d0*/ 	.word	0x000003c0
        /*01d4*/ 	.word	0x000000ff
        /*01d8*/ 	.word	0x00031818
        /*01dc*/ 	.short	0x0100
        /*01de*/ 	.byte	0x05
	.zero		1


	//   ....[10]....
        /*01e0*/ 	.word	0x000003d0
        /*01e4*/ 	.word	0x000000ff
        /*01e8*/ 	.word	0x00031838
        /*01ec*/ 	.short	0x0100
        /*01ee*/ 	.byte	0x05
	.zero		1


	//   ....[11]....
        /*01f0*/ 	.word	0x000003e0
        /*01f4*/ 	.word	0x000000ff
        /*01f8*/ 	.word	0x00031858
        /*01fc*/ 	.short	0x0100
        /*01fe*/ 	.byte	0x05
	.zero		1


	//   ....[12]....
        /*0200*/ 	.word	0x000003f0
        /*0204*/ 	.word	0x000000ff
        /*0208*/ 	.word	0x00031860
        /*020c*/ 	.short	0x0100
        /*020e*/ 	.byte	0x05
	.zero		1


	//   ....[13]....
        /*0210*/ 	.word	0x00000400
        /*0214*/ 	.word	0x000000ff
        /*0218*/ 	.word	0x00031870
        /*021c*/ 	.short	0x0100
        /*021e*/ 	.byte	0x05
	.zero		1


	//   ....[14]....
        /*0220*/ 	.word	0x00000410
        /*0224*/ 	.word	0x000000ff
        /*0228*/ 	.word	0x00031868
        /*022c*/ 	.short	0x0100
        /*022e*/ 	.byte	0x05
	.zero		1


	//   ....[15]....
        /*0230*/ 	.word	0x00000420
        /*0234*/ 	.word	0x000000ff
        /*0238*/ 	.word	0x00031878
        /*023c*/ 	.short	0x0100
        /*023e*/ 	.byte	0x05
	.zero		1


	//   ....[16]....
        /*0240*/ 	.word	0x00000a30
        /*0244*/ 	.word	0x00000002
        /*0248*/ 	.word	0x00031800
        /*024c*/ 	.short	0x010a
        /*024e*/ 	.byte	0xff
	.zero		1


	//   ....[17]....
        /*0250*/ 	.word	0x00000dc0
        /*0254*/ 	.word	0x00000002
        /*0258*/ 	.word	0x00000000
        /*025c*/ 	.short	0x0101
        /*025e*/ 	.byte	0xff
	.zero		1


	//   ....[18]....
        /*0260*/ 	.word	0x000010f0
        /*0264*/ 	.word	0x00000000
        /*0268*/ 	.word	0x00031870
        /*026c*/ 	.short	0x010a
        /*026e*/ 	.byte	0x08
	.zero		1


	//   ....[19]....
        /*0270*/ 	.word	0x00001170
        /*0274*/ 	.word	0x000000ff
        /*0278*/ 	.word	0x00031840
        /*027c*/ 	.short	0x010a
        /*027e*/ 	.byte	0x0a
	.zero		1


	//   ....[20]....
        /*0280*/ 	.word	0x00001540
        /*0284*/ 	.word	0x000000ff
        /*0288*/ 	.word	0x00031840
        /*028c*/ 	.short	0x010a
        /*028e*/ 	.byte	0x0d
	.zero		1


	//   ....[21]....
        /*0290*/ 	.word	0x00001b50
        /*0294*/ 	.word	0x00000008
        /*0298*/ 	.word	0x00031820
        /*029c*/ 	.short	0x010a
        /*029e*/ 	.byte	0xff
	.zero		1


	//   ....[22]....
        /*02a0*/ 	.word	0x00001e90
        /*02a4*/ 	.word	0x00000008
        /*02a8*/ 	.word	0x00031828
        /*02ac*/ 	.short	0x010a
        /*02ae*/ 	.byte	0xff
	.zero		1


	//   ....[23]....
        /*02b0*/ 	.word	0x00001ff0
        /*02b4*/ 	.word	0x00000008
        /*02b8*/ 	.word	0x00031830
        /*02bc*/ 	.short	0x010a
        /*02be*/ 	.byte	0xff
	.zero		1


	//   ....[24]....
        /*02c0*/ 	.word	0x00002140
        /*02c4*/ 	.word	0x00000008
        /*02c8*/ 	.word	0x00031838
        /*02cc*/ 	.short	0x010a
        /*02ce*/ 	.byte	0xff
	.zero		1


	//   ....[25]....
        /*02d0*/ 	.word	0x00002630
        /*02d4*/ 	.word	0x00000002
        /*02d8*/ 	.word	0x00031860
        /*02dc*/ 	.short	0x010a
        /*02de*/ 	.byte	0xff
	.zero		1


	//   ....[26]....
        /*02e0*/ 	.word	0x00003df0
        /*02e4*/ 	.word	0x00000002
        /*02e8*/ 	.word	0x00000000
        /*02ec*/ 	.short	0x0101
        /*02ee*/ 	.byte	0xff
	.zero		1


	//   ....[27]....
        /*02f0*/ 	.word	0x00004160
        /*02f4*/ 	.word	0x00000002
        /*02f8*/ 	.word	0x00031800
        /*02fc*/ 	.short	0x010a
        /*02fe*/ 	.byte	0xff
	.zero		1


	//   ....[28]....
        /*0300*/ 	.word	0x000041e0
        /*0304*/ 	.word	0x00000000
        /*0308*/ 	.word	0x00031870
        /*030c*/ 	.short	0x010a
        /*030e*/ 	.byte	0xff
	.zero		1


	//   ....[29]....
        /*0310*/ 	.word	0x00004250
        /*0314*/ 	.word	0x00000002
        /*0318*/ 	.word	0x00031840
        /*031c*/ 	.short	0x010a
        /*031e*/ 	.byte	0xff
	.zero		1


	//   ....[30]....
        /*0320*/ 	.word	0x000042c0
        /*0324*/ 	.word	0x00000002
        /*0328*/ 	.word	0x00031840
        /*032c*/ 	.short	0x010a
        /*032e*/ 	.byte	0xff
	.zero		1


	//   ....[31]....
        /*0330*/ 	.word	0x00004330
        /*0334*/ 	.word	0x00000008
        /*0338*/ 	.word	0x00031820
        /*033c*/ 	.short	0x010a
        /*033e*/ 	.byte	0xff
	.zero		1


	//   ....[32]....
        /*0340*/ 	.word	0x000043a0
        /*0344*/ 	.word	0x00000008
        /*0348*/ 	.word	0x00031828
        /*034c*/ 	.short	0x010a
        /*034e*/ 	.byte	0xff
	.zero		1


	//   ....[33]....
        /*0350*/ 	.word	0x00004410
        /*0354*/ 	.word	0x00000008
        /*0358*/ 	.word	0x00031830
        /*035c*/ 	.short	0x010a
        /*035e*/ 	.byte	0xff
	.zero		1


	//   ....[34]....
        /*0360*/ 	.word	0x00004480
        /*0364*/ 	.word	0x00000008
        /*0368*/ 	.word	0x00031838
        /*036c*/ 	.short	0x010a
        /*036e*/ 	.byte	0xff
	.zero		1


	//   ....[35]....
        /*0370*/ 	.word	0x000044e0
        /*0374*/ 	.word	0x00000002
        /*0378*/ 	.word	0x00031860
        /*037c*/ 	.short	0x010a
        /*037e*/ 	.byte	0xff
	.zero		1


	//----- nvinfo : EIATTR_NUM_MBARRIERS
	.align		4
.L_57:
        /*0380*/ 	.byte	0x03, 0x38
        /*0382*/ 	.short	0x0010


	//----- nvinfo : EIATTR_EXIT_INSTR_OFFSETS
	.align		4
        /*0384*/ 	.byte	0x04, 0x1c
        /*0386*/ 	.short	(.L_59 - .L_58)


	//   ....[0]....
.L_58:
        /*0388*/ 	.word	0x00000830


	//   ....[1]....
        /*038c*/ 	.word	0x00000e20


	//   ....[2]....
        /*0390*/ 	.word	0x00000ef0


	//   ....[3]....
        /*0394*/ 	.word	0x00001860


	//   ....[4]....
        /*0398*/ 	.word	0x000018d0


	//   ....[5]....
        /*039c*/ 	.word	0x000022d0


	//   ....[6]....
        /*03a0*/ 	.word	0x00002330


	//   ....[7]....
        /*03a4*/ 	.word	0x00003f50


	//   ....[8]....
        /*03a8*/ 	.word	0x00004140


	//----- nvinfo : EIATTR_MAX_THREADS
	.align		4
.L_59:
        /*03ac*/ 	.byte	0x04, 0x05
        /*03ae*/ 	.short	(.L_61 - .L_60)
.L_60:
        /*03b0*/ 	.word	0x00000100
        /*03b4*/ 	.word	0x00000001
        /*03b8*/ 	.word	0x00000001


	//----- nvinfo : EIATTR_CRS_STACK_SIZE
	.align		4
.L_61:
        /*03bc*/ 	.byte	0x04, 0x1e
        /*03be*/ 	.short	(.L_63 - .L_62)
.L_62:
        /*03c0*/ 	.word	0x00000000


	//----- nvinfo : EIATTR_CBANK_PARAM_SIZE
	.align		4
.L_63:
        /*03c4*/ 	.byte	0x03, 0x19
        /*03c6*/ 	.short	0x02c0


	//----- nvinfo : EIATTR_PARAM_CBANK
	.align		4
        /*03c8*/ 	.byte	0x04, 0x0a
        /*03ca*/ 	.short	(.L_65 - .L_64)
	.align		4
.L_64:
        /*03cc*/ 	.word	index@(.nv.constant0._ZN9deep_gemm24sm100_fp8_gemm_1d1d_implILN4cute4UMMA5MajorE0ELS3_0ELj0ELj4096ELj7168ELj128ELj224ELj128ELj64ELj128ELj128ELj64ELj4ELj128ELj128ELj1ELb0ELj146ELNS_8GemmTypeE1ELb0EN7cutlass10bfloat16_tENS_16EpilogueIdentityEEEvPijjj14CUtensorMap_stS9_S9_S9_S9_)
        /*03d0*/ 	.short	0x0380
        /*03d2*/ 	.short	0x02c0


	//----- nvinfo : EIATTR_SW_WAR
	.align		4
.L_65:
        /*03d4*/ 	.byte	0x04, 0x36
        /*03d6*/ 	.short	(.L_67 - .L_66)
.L_66:
        /*03d8*/ 	.word	0x00000008
.L_67:


//--------------------- .nv.compat                --------------------------
	.section	.nv.compat,"",@"SHT_CUDA_COMPAT_INFO"
	.align	4
        /*0000*/ 	.byte	0x02, 0x02, 0x02, 0x00, 0x02, 0x05, 0x05, 0x00, 0x02, 0x03, 0x01, 0x00, 0x02, 0x06, 0x01, 0x00


//--------------------- .nv.callgraph             --------------------------
	.section	.nv.callgraph,"",@"SHT_CUDA_CALLGRAPH"
	.align	4
	.sectionentsize	8
	.align		4
        /*0000*/ 	.word	0x00000000
	.align		4
        /*0004*/ 	.word	0xffffffff
	.align		4
        /*0008*/ 	.word	0x00000000
	.align		4
        /*000c*/ 	.word	0xfffffffe
	.align		4
        /*0010*/ 	.word	0x00000000
	.align		4
        /*0014*/ 	.word	0xfffffffd
	.align		4
        /*0018*/ 	.word	0x00000000
	.align		4
        /*001c*/ 	.word	0xfffffffc


//--------------------- .nv.constant4             --------------------------
	.section	.nv.constant4,"a",@progbits
	.align	8
	.align		8
.nv.constant4:
        /*0000*/ 	.dword	_ZN47_INTERNAL_c59c8b22_9_kernel_cu_36b50ea0_28917604cuda3std3__45__cpo5beginE
	.align		8
        /*0008*/ 	.dword	_ZN47_INTERNAL_c59c8b22_9_kernel_cu_36b50ea0_28917604cuda3std3__45__cpo3endE
	.align		8
        /*0010*/ 	.dword	_ZN47_INTERNAL_c59c8b22_9_kernel_cu_36b50ea0_28917604cuda3std3__45__cpo6cbeginE
	.align		8
        /*0018*/ 	.dword	_ZN47_INTERNAL_c59c8b22_9_kernel_cu_36b50ea0_28917604cuda3std3__45__cpo4cendE
	.align		8
        /*0020*/ 	.dword	_ZN47_INTERNAL_c59c8b22_9_kernel_cu_36b50ea0_28917604cuda3std3__449_GLOBAL__N__c59c8b22_9_kernel_cu_36b50ea0_28917606ignoreE
	.align		8
        /*0028*/ 	.dword	_ZN47_INTERNAL_c59c8b22_9_kernel_cu_36b50ea0_28917604cuda3std3__419piecewise_constructE
	.align		8
        /*0030*/ 	.dword	_ZN47_INTERNAL_c59c8b22_9_kernel_cu_36b50ea0_28917604cuda3std3__48in_placeE
	.align		8
        /*0038*/ 	.dword	_ZN47_INTERNAL_c59c8b22_9_kernel_cu_36b50ea0_28917604cuda3std6ranges3__45__cpo4swapE
	.align		8
        /*0040*/ 	.dword	_ZN47_INTERNAL_c59c8b22_9_kernel_cu_36b50ea0_28917604cuda3std6ranges3__45__cpo9iter_moveE
	.align		8
        /*0048*/ 	.dword	_ZN47_INTERNAL_c59c8b22_9_kernel_cu_36b50ea0_28917604cute7productE
	.align		8
        /*0050*/ 	.dword	_ZN47_INTERNAL_c59c8b22_9_kernel_cu_36b50ea0_28917604cute1_E


//--------------------- .text._ZN9deep_gemm24sm100_fp8_gemm_1d1d_implILN4cute4UMMA5MajorE0ELS3_0ELj0ELj4096ELj7168ELj128ELj224ELj128ELj64ELj128ELj128ELj64ELj4ELj128ELj128ELj1ELb0ELj146ELNS_8GemmTypeE1ELb0EN7cutlass10bfloat16_tENS_16EpilogueIdentityEEEvPijjj14CUtensorMap_stS9_S9_S9_S9_ --------------------------
	.section	.text._ZN9deep_gemm24sm100_fp8_gemm_1d1d_implILN4cute4UMMA5MajorE0ELS3_0ELj0ELj4096ELj7168ELj128ELj224ELj128ELj64ELj128ELj128ELj64ELj4ELj128ELj128ELj1ELb0ELj146ELNS_8GemmTypeE1ELb0EN7cutlass10bfloat16_tENS_16EpilogueIdentityEEEvPijjj14CUtensorMap_stS9_S9_S9_S9_,"ax",@progbits
	.align	128
        .global         _ZN9deep_gemm24sm100_fp8_gemm_1d1d_implILN4cute4UMMA5MajorE0ELS3_0ELj0ELj4096ELj7168ELj128ELj224ELj128ELj64ELj128ELj128ELj64ELj4ELj128ELj128ELj1ELb0ELj146ELNS_8GemmTypeE1ELb0EN7cutlass10bfloat16_tENS_16EpilogueIdentityEEEvPijjj14CUtensorMap_stS9_S9_S9_S9_
        .type           _ZN9deep_gemm24sm100_fp8_gemm_1d1d_implILN4cute4UMMA5MajorE0ELS3_0ELj0ELj4096ELj7168ELj128ELj224ELj128ELj64ELj128ELj128ELj64ELj4ELj128ELj128ELj1ELb0ELj146ELNS_8GemmTypeE1ELb0EN7cutlass10bfloat16_tENS_16EpilogueIdentityEEEvPijjj14CUtensorMap_stS9_S9_S9_S9_,@function
        .size           _ZN9deep_gemm24sm100_fp8_gemm_1d1d_implILN4cute4UMMA5MajorE0ELS3_0ELj0ELj4096ELj7168ELj128ELj224ELj128ELj64ELj128ELj128ELj64ELj4ELj128ELj128ELj1ELb0ELj146ELNS_8GemmTypeE1ELb0EN7cutlass10bfloat16_tENS_16EpilogueIdentityEEEvPijjj14CUtensorMap_stS9_S9_S9_S9_,(.L_x_81 - _ZN9deep_gemm24sm100_fp8_gemm_1d1d_implILN4cute4UMMA5MajorE0ELS3_0ELj0ELj4096ELj7168ELj128ELj224ELj128ELj64ELj128ELj128ELj64ELj4ELj128ELj128ELj1ELb0ELj146ELNS_8GemmTypeE1ELb0EN7cutlass10bfloat16_tENS_16EpilogueIdentityEEEvPijjj14CUtensorMap_stS9_S9_S9_S9_)
        .other          _ZN9deep_gemm24sm100_fp8_gemm_1d1d_implILN4cute4UMMA5MajorE0ELS3_0ELj0ELj4096ELj7168ELj128ELj224ELj128ELj64ELj128ELj128ELj64ELj4ELj128ELj128ELj1ELb0ELj146ELNS_8GemmTypeE1ELb0EN7cutlass10bfloat16_tENS_16EpilogueIdentityEEEvPijjj14CUtensorMap_stS9_S9_S9_S9_,@"STO_CUDA_ENTRY STV_DEFAULT"
_ZN9deep_gemm24sm100_fp8_gemm_1d1d_implILN4cute4UMMA5MajorE0ELS3_0ELj0ELj4096ELj7168ELj128ELj224ELj128ELj64ELj128ELj128ELj64ELj4ELj128ELj128ELj1ELb0ELj146ELNS_8GemmTypeE1ELb0EN7cutlass10bfloat16_tENS_16EpilogueIdentityEEEvPijjj14CUtensorMap_stS9_S9_S9_S9_:
.text._ZN9deep_gemm24sm100_fp8_gemm_1d1d_implILN4cute4UMMA5MajorE0ELS3_0ELj0ELj4096ELj7168ELj128ELj224ELj128ELj64ELj128ELj128ELj64ELj4ELj128ELj128ELj1ELb0ELj146ELNS_8GemmTypeE1ELb0EN7cutlass10bfloat16_tENS_16EpilogueIdentityEEEvPijjj14CUtensorMap_stS9_S9_S9_S9_:
[----:B------:R-:W1:Y:S01]  /*0000*/  LDC R1, c[0x0][0x37c] ;  /* 0x0000df00ff017b82 */ /* 0x000e620000000800 */
[----:B------:R-:W2:Y:S02]  /*0010*/  S2R R0, SR_TID.X ;  /* 0x0000000000007919 */ /* 0x000ea40000002100 */
[----:B--2---:R-:W-:-:S05]  /*0020*/  SHF.R.U32.HI R0, RZ, 0x5, R0 ;  /* 0x00000005ff007819 */ /* 0x004fca0000011600 */
[----:B------:R-:W2:Y:S02]  /*0030*/  SHFL.IDX PT, R3, R0, RZ, 0x1f ;  /* 0x00001fff00037589 */ /* 0x000ea400000e0000 */
[----:B--2---:R-:W-:-:S13]  /*0040*/  ISETP.NE.AND P0, PT, R3, 0x2, PT ;  /* 0x000000020300780c */ /* 0x004fda0003f05270 */
[----:B-1----:R-:W-:Y:S05]  /*0050*/  @!P0 BRA `(.L_x_0) ;  /* 0x0000000400008947 */ /* 0x002fea0003800000 */
[----:B------:R-:W-:-:S13]  /*0060*/  ISETP.NE.AND P0, PT, R3, 0x1, PT ;  /* 0x000000010300780c */ /* 0x000fda0003f05270 */
[----:B------:R-:W-:Y:S05]  /*0070*/  @!P0 BRA `(.L_x_1) ;  /* 0x0000000000608947 */ /* 0x000fea0003800000 */
[----:B------:R-:W-:-:S13]  /*0080*/  ISETP.NE.AND P0, PT, R3, RZ, PT ;  /* 0x000000ff0300720c */ /* 0x000fda0003f05270 */
[----:B------:R-:W-:Y:S05]  /*0090*/  @P0 BRA `(.L_x_2) ;  /* 0x0000000400a80947 */ /* 0x000fea0003800000 */
[----:B------:R-:W-:Y:S01]  /*00a0*/  ELECT P0, URZ, PT ;  /* 0x0000000000ff782f */ /* 0x000fe20003800000 */
[----:B------:R-:W-:-:S12]  /*00b0*/  BSSY.RECONVERGENT B0, `(.L_x_3) ;  /* 0x0000013000007945 */ /* 0x000fd80003800200 */
[----:B------:R-:W-:Y:S05]  /*00c0*/  @!P0 BRA `(.L_x_4) ;  /* 0x0000000000448947 */ /* 0x000fea0003800000 */
[----:B------:R-:W1:Y:S02]  /*00d0*/  LDCU.64 UR4, c[0x0][0x348] ;  /* 0x00006900ff0477ac */ /* 0x000e640008000a00 */
[----:B-1----:R-:W-:Y:S02]  /*00e0*/  UIADD3 UR12, UP4, UPT, UR4, 0x40, URZ ;  /* 0x00000040040c7890 */ /* 0x002fe4000ff9e0ff */
[----:B------:R-:W-:Y:S02]  /*00f0*/  UIADD3 UR10, UP3, UPT, UR4, 0xc0, URZ ;  /* 0x000000c0040a7890 */ /* 0x000fe4000ff7e0ff */
[----:B------:R-:W-:Y:S02]  /*0100*/  UIADD3 UR8, UP2, UPT, UR4, 0x140, URZ ;  /* 0x0000014004087890 */ /* 0x000fe4000ff5e0ff */
[----:B------:R-:W-:Y:S02]  /*0110*/  UIADD3 UR6, UP1, UPT, UR4, 0x1c0, URZ ;  /* 0x000001c004067890 */ /* 0x000fe4000ff3e0ff */
[----:B------:R-:W-:-:S02]  /*0120*/  UIADD3 UR4, UP0, UPT, UR4, 0x240, URZ ;  /* 0x0000024004047890 */ /* 0x000fc4000ff1e0ff */
[----:B------:R-:W-:Y:S02]  /*0130*/  UIADD3.X UR13, UPT, UPT, URZ, UR5, URZ, UP4, !UPT ;  /* 0x00000005ff0d7290 */ /* 0x000fe4000a7fe4ff */
[----:B------:R-:W-:Y:S02]  /*0140*/  UIADD3.X UR11, UPT, UPT, URZ, UR5, URZ, UP3, !UPT ;  /* 0x00000005ff0b7290 */ /* 0x000fe40009ffe4ff */
[----:B------:R-:W-:Y:S02]  /*0150*/  UIADD3.X UR9, UPT, UPT, URZ, UR5, URZ, UP2, !UPT ;  /* 0x00000005ff097290 */ /* 0x000fe400097fe4ff */
[----:B------:R-:W-:Y:S02]  /*0160*/  UIADD3.X UR7, UPT, UPT, URZ, UR5, URZ, UP1, !UPT ;  /* 0x00000005ff077290 */ /* 0x000fe40008ffe4ff */
[----:B------:R-:W-:Y:S01]  /*0170*/  UIADD3.X UR5, UPT, UPT, URZ, UR5, URZ, UP0, !UPT ;  /* 0x00000005ff057290 */ /* 0x000fe200087fe4ff */
[----:B------:R1:W-:Y:S02]  /*0180*/  UTMACCTL.PF [UR12] ;  /* 0x000000000c0079b9 */ /* 0x0003e40008040000 */
[----:B------:R1:W-:Y:S02]  /*0190*/  UTMACCTL.PF [UR10] ;  /* 0x000000000a0079b9 */ /* 0x0003e40008040000 */
[----:B------:R1:W-:Y:S02]  /*01a0*/  UTMACCTL.PF [UR8] ;  /* 0x00000000080079b9 */ /* 0x0003e40008040000 */
[----:B------:R1:W-:Y:S02]  /*01b0*/  UTMACCTL.PF [UR6] ;  /* 0x00000000060079b9 */ /* 0x0003e40008040000 */
[----:B------:R1:W-:Y:S02]  /*01c0*/  UTMACCTL.PF [UR4] ;  /* 0x00000000040079b9 */ /* 0x0003e40008040000 */
[----:B-1----:R-:W-:Y:S01]  /*01d0*/  NOP ;  /* 0x0000000000007918 */ /* 0x002fe20000000000 */
.L_x_4:
[----:B------:R-:W-:Y:S05]  /*01e0*/  BSYNC.RECONVERGENT B0 ;  /* 0x0000000000007941 */ /* 0x000fea0003800200 */
.L_x_3:
[----:B------:R-:W-:Y:S05]  /*01f0*/  BRA `(.L_x_2) ;  /* 0x0000000400507947 */ /* 0x000fea0003800000 */
.L_x_1:
[----:B------:R-:W-:Y:S01]  /*0200*/  ELECT P0, URZ, PT ;  /* 0x0000000000ff782f */ /* 0x000fe20003800000 */
[----:B------:R-:W-:-:S12]  /*0210*/  BSSY.RECONVERGENT B0, `(.L_x_5) ;  /* 0x0000023000007945 */ /* 0x000fd80003800200 */
[----:B------:R-:W-:Y:S05]  /*0220*/  @!P0 BRA `(.L_x_6) ;  /* 0x0000000000848947 */ /* 0x000fea0003800000 */
[----:B------:R-:W1:Y:S01]  /*0230*/  S2UR UR5, SR_CgaCtaId ;  /* 0x00000000000579c3 */ /* 0x000e620000008800 */
[----:B------:R-:W-:Y:S01]  /*0240*/  UMOV UR7, 0x400 ;  /* 0x0000040000077882 */ /* 0x000fe20000000000 */
[----:B------:R-:W-:Y:S01]  /*0250*/  UMOV UR6, 0x1 ;  /* 0x0000000100067882 */ /* 0x000fe20000000000 */
[----:B------:R-:W-:Y:S02]  /*0260*/  UMOV UR4, 0x20 ;  /* 0x0000002000047882 */ /* 0x000fe40000000000 */
[----:B------:R-:W-:-:S04]  /*0270*/  UIADD3 UR8, UPT, UPT, -UR4, 0x100000, URZ ;  /* 0x0010000004087890 */ /* 0x000fc8000fffe1ff */
[----:B------:R-:W-:Y:S02]  /*0280*/  USHF.L.U32 UR9, UR8, 0xb, URZ ;  /* 0x0000000b08097899 */ /* 0x000fe400080006ff */
[----:B------:R-:W-:Y:S01]  /*0290*/  USHF.L.U32 UR8, UR8, 0x1, URZ ;  /* 0x0000000108087899 */ /* 0x000fe200080006ff */
[----:B------:R-:W-:Y:S02]  /*02a0*/  UMOV UR4, 0x80 ;  /* 0x0000008000047882 */ /* 0x000fe40000000000 */
[----:B------:R-:W-:-:S04]  /*02b0*/  UIADD3 UR10, UPT, UPT, -UR4, 0x100000, URZ ;  /* 0x00100000040a7890 */ /* 0x000fc8000fffe1ff */
[----:B------:R-:W-:Y:S02]  /*02c0*/  USHF.L.U32 UR11, UR10, 0xb, URZ ;  /* 0x0000000b0a0b7899 */ /* 0x000fe400080006ff */
[----:B------:R-:W-:Y:S02]  /*02d0*/  USHF.L.U32 UR10, UR10, 0x1, URZ ;  /* 0x000000010a0a7899 */ /* 0x000fe400080006ff */
[----:B-1----:R-:W-:Y:S02]  /*02e0*/  ULEA UR5, UR5, UR7, 0x18 ;  /* 0x0000000705057291 */ /* 0x002fe4000f8ec0ff */
[----:B------:R-:W-:-:S04]  /*02f0*/  UIADD3 UR6, UPT, UPT, -UR6, 0x100000, URZ ;  /* 0x0010000006067890 */ /* 0x000fc8000fffe1ff */
[----:B------:R-:W-:Y:S02]  /*0300*/  USHF.L.U32 UR7, UR6, 0xb, URZ ;  /* 0x0000000b06077899 */ /* 0x000fe400080006ff */
[----:B------:R-:W-:Y:S01]  /*0310*/  USHF.L.U32 UR6, UR6, 0x1, URZ ;  /* 0x0000000106067899 */ /* 0x000fe200080006ff */
[----:B------:R-:W1:Y:S11]  /*0320*/  FENCE.VIEW.ASYNC.S ;  /* 0x00000000000073c6 */ /* 0x000e760000000000 */
[----:B-1----:R1:W2:Y:S01]  /*0330*/  SYNCS.EXCH.64 URZ, [UR5+0x31800], UR6 ;  /* 0x0318000605ff75b2 */ /* 0x0022a20008000100 */
[----:B------:R1:W3:Y:S01]  /*0340*/  SYNCS.EXCH.64 URZ, [UR5+0x31820], UR6 ;  /* 0x0318200605ff75b2 */ /* 0x0002e20008000100 */
[----:B------:R1:W4:Y:S01]  /*0350*/  SYNCS.EXCH.64 URZ, [UR5+0x31840], UR8 ;  /* 0x0318400805ff75b2 */ /* 0x0003220008000100 */
[----:B------:R1:W1:Y:S01]  /*0360*/  SYNCS.EXCH.64 URZ, [UR5+0x31808], UR6 ;  /* 0x0318080605ff75b2 */ /* 0x0002620008000100 */
        /* <DEDUP_REMOVED lines=12> */
[----:B------:R-:W-:Y:S01]  /*0430*/  NOP ;  /* 0x0000000000007918 */ /* 0x000fe20000000000 */
.L_x_6:
[----:B-1----:R-:W-:Y:S05]  /*0440*/  BSYNC.RECONVERGENT B0 ;  /* 0x0000000000007941 */ /* 0x002fea0003800200 */
.L_x_5:
[----:B------:R-:W-:Y:S05]  /*0450*/  BRA `(.L_x_2) ;  /* 0x0000000000b87947 */ /* 0x000fea0003800000 */
.L_x_0:
[----:B------:R-:W1:Y:S01]  /*0460*/  S2UR UR6, SR_CgaCtaId ;  /* 0x00000000000679c3 */ /* 0x000e620000008800 */
[----:B------:R-:W-:Y:S01]  /*0470*/  NOP ;  /* 0x0000000000007918 */ /* 0x000fe20000000000 */
[----:B------:R-:W-:Y:S01]  /*0480*/  UMOV UR4, 0x40 ;  /* 0x0000004000047882 */ /* 0x000fe20000000000 */
[----:B------:R-:W-:Y:S01]  /*0490*/  UMOV UR5, 0x400 ;  /* 0x0000040000057882 */ /* 0x000fe20000000000 */
[----:B-1----:R-:W-:Y:S02]  /*04a0*/  ULEA UR4, UR6, UR4, 0x18 ;  /* 0x0000000406047291 */ /* 0x002fe4000f8ec0ff */
[----:B------:R-:W-:-:S07]  /*04b0*/  ULEA UR5, UR6, UR5, 0x18 ;  /* 0x0000000506057291 */ /* 0x000fce000f8ec0ff */
[----:B------:R-:W1:Y:S02]  /*04c0*/  LDS.U8 R0, [UR4] ;  /* 0x00000004ff007984 */ /* 0x000e640008000000 */
[----:B-1----:R-:W-:-:S13]  /*04d0*/  ISETP.NE.AND P0, PT, R0, RZ, PT ;  /* 0x000000ff0000720c */ /* 0x002fda0003f05270 */
[----:B------:R-:W-:Y:S05]  /*04e0*/  @P0 BRA `(.L_x_7) ;  /* 0x00000000007c0947 */ /* 0x000fea0003800000 */
[----:B------:R-:W-:-:S13]  /*04f0*/  ELECT P0, URZ, PT ;  /* 0x0000000000ff782f */ /* 0x000fda0003800000 */
[----:B------:R-:W-:Y:S05]  /*0500*/  @!P0 BRA `(.L_x_8) ;  /* 0x0000000000848947 */ /* 0x000fea0003800000 */
[----:B------:R-:W-:Y:S01]  /*0510*/  UMOV UR4, 0x10 ;  /* 0x0000001000047882 */ /* 0x000fe20000000000 */
[----:B------:R-:W-:-:S04]  /*0520*/  IMAD.MOV.U32 R2, RZ, RZ, 0xffff ;  /* 0x0000ffffff027424 */ /* 0x000fc800078e00ff */
[----:B------:R-:W-:Y:S04]  /*0530*/  DEPBAR.LE SB1, 0x36 ;  /* 0x00009d800000791a */ /* 0x000fe80000000000 */
[----:B------:R-:W1:Y:S02]  /*0540*/  UTCATOMSWS.FIND_AND_SET.ALIGN UP0, UR4, UR4 ;  /* 0x00000004000475e3 */ /* 0x000e640008000800 */
[----:B-1----:R-:W-:Y:S01]  /*0550*/  PLOP3.LUT P0, PT, PT, PT, UP0, 0x80, 0x8 ;  /* 0x000000000008781c */ /* 0x002fe20003f0f008 */
[----:B------:R-:W-:-:S03]  /*0560*/  IMAD.U32 R7, RZ, RZ, UR4 ;  /* 0x00000004ff077e24 */ /* 0x000fc6000f8e00ff */
[----:B------:R-:W-:-:S04]  /*0570*/  SEL R0, RZ, 0xffffffff, !P0 ;  /* 0xffffffffff007807 */ /* 0x000fc80004000000 */
[----:B------:R-:W-:Y:S01]  /*0580*/  ISETP.NE.AND P0, PT, R0, RZ, PT ;  /* 0x000000ff0000720c */ /* 0x000fe20003f05270 */
[----:B------:R-:W-:-:S12]  /*0590*/  IMAD.MOV.U32 R0, RZ, RZ, 0x1 ;  /* 0x00000001ff007424 */ /* 0x000fd800078e00ff */
[----:B------:R-:W-:Y:S05]  /*05a0*/  @P0 BRA `(.L_x_9) ;  /* 0x0000000000240947 */ /* 0x000fea0003800000 */
.L_x_10:
[----:B------:R-:W-:Y:S05]  /*05b0*/  NANOSLEEP 0x64 ;  /* 0x000000640000795d */ /* 0x000fea0003800000 */
[----:B------:R-:W-:-:S05]  /*05c0*/  UMOV UR4, 0x10 ;  /* 0x0000001000047882 */ /* 0x000fca0000000000 */
[----:B------:R-:W-:Y:S04]  /*05d0*/  DEPBAR.LE SB1, 0x36 ;  /* 0x00009d800000791a */ /* 0x000fe80000000000 */
[----:B------:R-:W1:Y:S02]  /*05e0*/  UTCATOMSWS.FIND_AND_SET.ALIGN UP0, UR4, UR4 ;  /* 0x00000004000475e3 */ /* 0x000e640008000800 */
[----:B-1----:R-:W-:Y:S01]  /*05f0*/  PLOP3.LUT P0, PT, PT, PT, UP0, 0x80, 0x8 ;  /* 0x000000000008781c */ /* 0x002fe20003f0f008 */
[----:B------:R-:W-:-:S03]  /*0600*/  IMAD.U32 R7, RZ, RZ, UR4 ;  /* 0x00000004ff077e24 */ /* 0x000fc6000f8e00ff */
[----:B------:R-:W-:-:S04]  /*0610*/  SEL R4, RZ, 0xffffffff, !P0 ;  /* 0xffffffffff047807 */ /* 0x000fc80004000000 */
[----:B------:R-:W-:-:S13]  /*0620*/  ISETP.NE.AND P0, PT, R4, RZ, PT ;  /* 0x000000ff0400720c */ /* 0x000fda0003f05270 */
[----:B------:R-:W-:Y:S05]  /*0630*/  @!P0 BRA `(.L_x_10) ;  /* 0xfffffffc00dc8947 */ /* 0x000fea000383ffff */
.L_x_9:
[C---:B------:R-:W-:Y:S01]  /*0640*/  VIADD R5, R7.reuse, 0x10 ;  /* 0x0000001007057836 */ /* 0x040fe20000000000 */
[----:B------:R-:W-:Y:S01]  /*0650*/  UMOV UR4, 0x50 ;  /* 0x0000005000047882 */ /* 0x000fe20000000000 */
[----:B------:R-:W-:Y:S01]  /*0660*/  SHF.L.U32 R2, R2, R7, RZ ;  /* 0x0000000702027219 */ /* 0x000fe200000006ff */
[----:B------:R-:W-:Y:S01]  /*0670*/  ULEA UR4, UR6, UR4, 0x18 ;  /* 0x0000000406047291 */ /* 0x000fe2000f8ec0ff */
[----:B------:R-:W-:Y:S01]  /*0680*/  IMAD.SHL.U32 R7, R7, 0x20, RZ ;  /* 0x0000002007077824 */ /* 0x000fe200078e00ff */
[----:B------:R-:W-:-:S04]  /*0690*/  SHF.L.U32 R5, R0, R5, RZ ;  /* 0x0000000500057219 */ /* 0x000fc800000006ff */
[----:B------:R-:W-:-:S05]  /*06a0*/  LOP3.LUT R2, R5, R2, RZ, 0xfc, !PT ;  /* 0x0000000205027212 */ /* 0x000fca00078efcff */
[----:B------:R1:W-:Y:S04]  /*06b0*/  ATOMS.OR RZ, [UR4], R2 ;  /* 0x00000002ffff798c */ /* 0x0003e8000b000004 */
[----:B------:R1:W-:Y:S01]  /*06c0*/  STS [UR5+0x31880], R7 ;  /* 0x03188007ff007988 */ /* 0x0003e20008000805 */
[----:B------:R-:W-:Y:S05]  /*06d0*/  BRA `(.L_x_8) ;  /* 0x0000000000107947 */ /* 0x000fea0003800000 */
.L_x_7:
[----:B------:R-:W-:Y:S02]  /*06e0*/  MOV R0, 0xffffffff ;  /* 0xffffffff00007802 */ /* 0x000fe40000000f00 */
[----:B------:R-:W-:-:S03]  /*06f0*/  MOV R4, 0x720 ;  /* 0x0000072000047802 */ /* 0x000fc60000000f00 */
[----:B------:R1:W-:Y:S04]  /*0700*/  STS [UR5+0x31880], R0 ;  /* 0x03188000ff007988 */ /* 0x0003e80008000805 */
[----:B-1----:R-:W-:Y:S05]  /*0710*/  CALL.REL.NOINC `($__internal_1_$__cuda_sm10x_tcgen05_guardrail_trap_phase_invalid_during_alloc) ;  /* 0x0000003c00907944 */ /* 0x002fea0003c00000 */
.L_x_8:
[----:B------:R-:W-:Y:S05]  /*0720*/  WARPSYNC.ALL ;  /* 0x0000000000007948 */ /* 0x000fea0003800000 */
[----:B------:R-:W-:Y:S01]  /*0730*/  NOP ;  /* 0x0000000000007918 */ /* 0x000fe20000000000 */
.L_x_2:
[----:B------:R-:W5:Y:S01]  /*0740*/  LDC R0, c[0x0][0x388] ;  /* 0x0000e200ff007b82 */ /* 0x000f620000000800 */
[----:B------:R-:W1:Y:S07]  /*0750*/  S2R R21, SR_LANEID ;  /* 0x0000000000157919 */ /* 0x000e6e0000000000 */
[----:B--234-:R-:W-:Y:S01]  /*0760*/  BAR.SYNC.DEFER_BLOCKING 0x0 ;  /* 0x0000000000007b1d */ /* 0x01cfe20000010000 */
[----:B------:R-:W-:Y:S02]  /*0770*/  ISETP.NE.AND P0, PT, R3, RZ, PT ;  /* 0x000000ff0300720c */ /* 0x000fe40003f05270 */
[----:B-----5:R-:W-:-:S04]  /*0780*/  IADD3 R0, PT, PT, R0, 0x7f, RZ ;  /* 0x0000007f00007810 */ /* 0x020fc80007ffe0ff */
[----:B------:R-:W-:-:S05]  /*0790*/  SHF.R.U32.HI R20, RZ, 0x7, R0 ;  /* 0x00000007ff147819 */ /* 0x000fca0000011600 */
[----:B------:R-:W-:Y:S02]  /*07a0*/  IMAD R5, R20, 0x13, RZ ;  /* 0x0000001314057824 */ /* 0x000fe400078e02ff */
[----:B-1----:R-:W-:Y:S05]  /*07b0*/  @!P0 BRA `(.L_x_11) ;  /* 0x0000001000348947 */ /* 0x002fea0003800000 */
[----:B------:R-:W-:Y:S01]  /*07c0*/  ISETP.NE.AND P0, PT, R3, 0x1, PT ;  /* 0x000000010300780c */ /* 0x000fe20003f05270 */
[----:B------:R-:W1:-:S12]  /*07d0*/  S2UR UR5, SR_CgaCtaId ;  /* 0x00000000000579c3 */ /* 0x000e580000008800 */
[----:B------:R-:W-:Y:S05]  /*07e0*/  @!P0 BRA `(.L_x_12) ;  /* 0x0000000400988947 */ /* 0x000fea0003800000 */
[----:B------:R-:W-:-:S13]  /*07f0*/  ISETP.NE.AND P0, PT, R3, 0x2, PT ;  /* 0x000000020300780c */ /* 0x000fda0003f05270 */
[----:B------:R-:W-:Y:S05]  /*0800*/  @P0 BRA `(.L_x_13) ;  /* 0x0000001800c00947 */ /* 0x000fea0003800000 */
[----:B------:R-:W2:Y:S02]  /*0810*/  S2UR UR4, SR_CTAID.X ;  /* 0x00000000000479c3 */ /* 0x000ea40000002500 */
[----:B--2---:R-:W-:-:S13]  /*0820*/  ISETP.LE.U32.AND P0, PT, R5, UR4, PT ;  /* 0x0000000405007c0c */ /* 0x004fda000bf03070 */
[----:B-1----:R-:W-:Y:S05]  /*0830*/  @P0 EXIT ;  /* 0x000000000000094d */ /* 0x002fea0003800000 */
[----:B------:R-:W-:Y:S01]  /*0840*/  ULOP3.LUT UR4, URZ, UR4, URZ, 0x33, !UPT ;  /* 0x00000004ff047292 */ /* 0x000fe2000f8e33ff */
[----:B------:R-:W-:Y:S01]  /*0850*/  SHF.R.U32.HI R20, RZ, 0x3, R21 ;  /* 0x00000003ff147819 */ /* 0x000fe20000011615 */
[----:B------:R-:W-:Y:S02]  /*0860*/  HFMA2 R16, -RZ, RZ, 0, 0 ;  /* 0x00000000ff107431 */ /* 0x000fe400000001ff */
[----:B------:R-:W-:Y:S01]  /*0870*/  IMAD.MOV.U32 R15, RZ, RZ, RZ ;  /* 0x000000ffff0f7224 */ /* 0x000fe200078e00ff */
[----:B------:R-:W-:Y:S01]  /*0880*/  UMOV UR5, URZ ;  /* 0x000000ff00057c82 */ /* 0x000fe20008000000 */
[C---:B------:R-:W-:Y:S01]  /*0890*/  LOP3.LUT R18, R20.reuse, 0x2, RZ, 0x3c, !PT ;  /* 0x0000000214127812 */ /* 0x040fe200078e3cff */
[----:B------:R-:W-:Y:S01]  /*08a0*/  VIADD R25, R5, UR4 ;  /* 0x0000000405197c36 */ /* 0x000fe20008000000 */
[C---:B------:R-:W-:Y:S01]  /*08b0*/  LOP3.LUT R4, R20.reuse, 0x3, RZ, 0x3c, !PT ;  /* 0x0000000314047812 */ /* 0x040fe200078e3cff */
[C---:B------:R-:W-:Y:S01]  /*08c0*/  IMAD.SHL.U32 R0, R20.reuse, 0x20, RZ ;  /* 0x0000002014007824 */ /* 0x040fe200078e00ff */
[----:B------:R-:W-:Y:S01]  /*08d0*/  LOP3.LUT R6, R20, 0x1, RZ, 0x3c, !PT ;  /* 0x0000000114067812 */ /* 0x000fe200078e3cff */
[C---:B------:R-:W-:Y:S01]  /*08e0*/  IMAD R20, R21.reuse, 0x4, R20 ;  /* 0x0000000415147824 */ /* 0x040fe200078e0214 */
[----:B------:R-:W-:Y:S01]  /*08f0*/  SHF.R.U32.HI R25, RZ, 0x1, R25 ;  /* 0x00000001ff197819 */ /* 0x000fe20000011619 */
[C---:B------:R-:W-:Y:S01]  /*0900*/  IMAD.IADD R24, R0.reuse, 0x1, R21 ;  /* 0x0000000100187824 */ /* 0x040fe200078e0215 */
[C---:B------:R-:W-:Y:S01]  /*0910*/  LOP3.LUT R2, R0.reuse, 0x20, RZ, 0x3c, !PT ;  /* 0x0000002000027812 */ /* 0x040fe200078e3cff */
[----:B------:R-:W-:Y:S01]  /*0920*/  IMAD R18, R21, 0x4, R18 ;  /* 0x0000000415127824 */ /* 0x000fe200078e0212 */
[C---:B------:R-:W-:Y:S01]  /*0930*/  LOP3.LUT R22, R0.reuse, 0x40, RZ, 0x3c, !PT ;  /* 0x0000004000167812 */ /* 0x040fe200078e3cff */
[----:B------:R-:W-:Y:S01]  /*0940*/  IMAD.HI.U32 R25, R25, -0x1f8fc7e3, RZ ;  /* 0xe070381d19197827 */ /* 0x000fe200078e00ff */
[----:B------:R-:W-:-:S02]  /*0950*/  LOP3.LUT R0, R0, 0x60, RZ, 0x3c, !PT ;  /* 0x0000006000007812 */ /* 0x000fc400078e3cff */
[C---:B------:R-:W-:Y:S01]  /*0960*/  LEA R19, R21.reuse, R6, 0x2 ;  /* 0x0000000615137211 */ /* 0x040fe200078e10ff */
[----:B------:R-:W-:Y:S01]  /*0970*/  IMAD R17, R21, 0x4, R4 ;  /* 0x0000000415117824 */ /* 0x000fe200078e0204 */
[----:B------:R-:W-:Y:S01]  /*0980*/  IADD3 R23, PT, PT, R2, R21, RZ ;  /* 0x0000001502177210 */ /* 0x000fe20007ffe0ff */
[----:B------:R-:W-:Y:S01]  /*0990*/  IMAD.IADD R22, R22, 0x1, R21 ;  /* 0x0000000116167824 */ /* 0x000fe200078e0215 */
[----:B------:R-:W-:Y:S01]  /*09a0*/  SHF.R.U32.HI R25, RZ, 0x6, R25 ;  /* 0x00000006ff197819 */ /* 0x000fe20000011619 */
[----:B------:R-:W-:-:S07]  /*09b0*/  IMAD.IADD R21, R0, 0x1, R21 ;  /* 0x0000000100157824 */ /* 0x000fce00078e0215 */
.L_x_17:
[----:B-1----:R-:W1:Y:S01]  /*09c0*/  S2R R0, SR_CgaCtaId ;  /* 0x0000000000007919 */ /* 0x002e620000008800 */
[----:B------:R-:W-:Y:S01]  /*09d0*/  MOV R3, 0x400 ;  /* 0x0000040000037802 */ /* 0x000fe20000000f00 */
[----:B------:R-:W-:-:S03]  /*09e0*/  UMOV UR4, URZ ;  /* 0x000000ff00047c82 */ /* 0x000fc60008000000 */
[----:B-1----:R-:W-:-:S07]  /*09f0*/  LEA R0, R0, R3, 0x18 ;  /* 0x0000000300007211 */ /* 0x002fce00078ec0ff */
.L_x_16:
[----:B-1----:R-:W-:Y:S01]  /*0a00*/  LEA R2, R15, R0, 0x3 ;  /* 0x000000000f027211 */ /* 0x002fe200078e18ff */
[----:B------:R-:W-:Y:S01]  /*0a10*/  ULOP3.LUT UP0, URZ, UR4, 0x3, URZ, 0xc0, !UPT ;  /* 0x0000000304ff7892 */ /* 0x000fe2000f80c0ff */
[----:B------:R-:W-:-:S04]  /*0a20*/  SHF.L.U32 R5, R16, 0x1f, RZ ;  /* 0x0000001f10057819 */ /* 0x000fc800000006ff */
[----:B------:R-:W1:Y:S02]  /*0a30*/  SYNCS.PHASECHK.TRANS64.TRYWAIT P0, [R2+URZ+0x31800], R5 ;  /* 0x03180005020075a7 */ /* 0x000e6400080011ff */
[----:B-1----:R-:W-:Y:S05]  /*0a40*/  @!P0 BRA `(.L_x_14) ;  /* 0x0000003400c08947 */ /* 0x002fea0003800000 */
.L_x_60:
[----:B------:R-:W-:Y:S05]  /*0a50*/  BRA.U UP0, `(.L_x_15) ;  /* 0x0000000100bc7547 */ /* 0x000fea000b800000 */
[C-C-:B------:R-:W-:Y:S02]  /*0a60*/  IMAD R26, R15.reuse, 0x200, R0.reuse ;  /* 0x000002000f1a7824 */ /* 0x140fe400078e0200 */
[----:B------:R-:W-:Y:S02]  /*0a70*/  IMAD R3, R15, 0x400, R0 ;  /* 0x000004000f037824 */ /* 0x000fe400078e0200 */
[--C-:B------:R-:W-:Y:S01]  /*0a80*/  IMAD R9, R24, 0x4, R26.reuse ;  /* 0x0000000418097824 */ /* 0x100fe200078e021a */
[-C--:B------:R-:W-:Y:S01]  /*0a90*/  LEA R8, R23, R26.reuse, 0x2 ;  /* 0x0000001a17087211 */ /* 0x080fe200078e10ff */
[--C-:B------:R-:W-:Y:S01]  /*0aa0*/  IMAD R29, R22, 0x4, R26.reuse ;  /* 0x00000004161d7824 */ /* 0x100fe200078e021a */
[-C--:B------:R-:W-:Y:S01]  /*0ab0*/  LEA R27, R21, R26.reuse, 0x2 ;  /* 0x0000001a151b7211 */ /* 0x080fe200078e10ff */
[--C-:B-1----:R-:W-:Y:S01]  /*0ac0*/  IMAD R5, R19, 0x4, R26.reuse ;  /* 0x0000000413057824 */ /* 0x102fe200078e021a */
[-C--:B------:R-:W-:Y:S01]  /*0ad0*/  LEA R6, R20, R26.reuse, 0x2 ;  /* 0x0000001a14067211 */ /* 0x080fe200078e10ff */
[----:B------:R-:W1:Y:S01]  /*0ae0*/  LDS R9, [R9+0x30000] ;  /* 0x0300000009097984 */ /* 0x000e620000000800 */
[----:B------:R-:W-:Y:S01]  /*0af0*/  LEA R4, R18, R26, 0x2 ;  /* 0x0000001a12047211 */ /* 0x000fe200078e10ff */
[----:B------:R-:W-:Y:S01]  /*0b00*/  IMAD R26, R17, 0x4, R26 ;  /* 0x00000004111a7824 */ /* 0x000fe200078e021a */
[-C--:B------:R-:W-:Y:S01]  /*0b10*/  LEA R14, R24, R3.reuse, 0x2 ;  /* 0x00000003180e7211 */ /* 0x080fe200078e10ff */
[----:B------:R-:W2:Y:S01]  /*0b20*/  LDS R8, [R8+0x30000] ;  /* 0x0300000008087984 */ /* 0x000ea20000000800 */
[--C-:B------:R-:W-:Y:S01]  /*0b30*/  IMAD R11, R23, 0x4, R3.reuse ;  /* 0x00000004170b7824 */ /* 0x100fe200078e0203 */
[----:B------:R-:W-:Y:S01]  /*0b40*/  LEA R10, R22, R3, 0x2 ;  /* 0x00000003160a7211 */ /* 0x000fe200078e10ff */
[----:B------:R-:W-:Y:S01]  /*0b50*/  IMAD R7, R21, 0x4, R3 ;  /* 0x0000000415077824 */ /* 0x000fe200078e0203 */
[----:B------:R-:W3:Y:S04]  /*0b60*/  LDS R29, [R29+0x30000] ;  /* 0x030000001d1d7984 */ /* 0x000ee80000000800 */
[----:B------:R-:W4:Y:S01]  /*0b70*/  LDS R27, [R27+0x30000] ;  /* 0x030000001b1b7984 */ /* 0x000f220000000800 */
[----:B------:R-:W-:-:S03]  /*0b80*/  NOP ;  /* 0x0000000000007918 */ /* 0x000fc60000000000 */
[----:B-1----:R1:W-:Y:S04]  /*0b90*/  STS [R6+0x30000], R9 ;  /* 0x0300000906007388 */ /* 0x0023e80000000800 */
[----:B--2---:R2:W-:Y:S04]  /*0ba0*/  STS [R5+0x30000], R8 ;  /* 0x0300000805007388 */ /* 0x0045e80000000800 */
[----:B---3--:R3:W-:Y:S04]  /*0bb0*/  STS [R4+0x30000], R29 ;  /* 0x0300001d04007388 */ /* 0x0087e80000000800 */
[----:B----4-:R-:W-:Y:S04]  /*0bc0*/  STS [R26+0x30000], R27 ;  /* 0x0300001b1a007388 */ /* 0x010fe80000000800 */
[----:B------:R-:W4:Y:S04]  /*0bd0*/  LDS R13, [R14+0x30800] ;  /* 0x030800000e0d7984 */ /* 0x000f280000000800 */
[----:B------:R-:W5:Y:S04]  /*0be0*/  LDS R12, [R11+0x30800] ;  /* 0x030800000b0c7984 */ /* 0x000f680000000800 */
[----:B------:R-:W5:Y:S01]  /*0bf0*/  LDS R9, [R10+0x30800] ;  /* 0x030800000a097984 */ /* 0x000f620000000800 */
[----:B-1----:R-:W-:-:S03]  /*0c00*/  LEA R6, R20, R3, 0x2 ;  /* 0x0000000314067211 */ /* 0x002fc600078e10ff */
[----:B------:R-:W1:Y:S01]  /*0c10*/  LDS R8, [R7+0x30800] ;  /* 0x0308000007087984 */ /* 0x000e620000000800 */
[----:B--2---:R-:W-:Y:S01]  /*0c20*/  IMAD R5, R19, 0x4, R3 ;  /* 0x0000000413057824 */ /* 0x004fe200078e0203 */
[----:B------:R-:W-:Y:S01]  /*0c30*/  NOP ;  /* 0x0000000000007918 */ /* 0x000fe20000000000 */
[-C--:B---3--:R-:W-:Y:S02]  /*0c40*/  LEA R4, R18, R3.reuse, 0x2 ;  /* 0x0000000312047211 */ /* 0x088fe400078e10ff */
[----:B------:R-:W-:Y:S01]  /*0c50*/  LEA R3, R17, R3, 0x2 ;  /* 0x0000000311037211 */ /* 0x000fe200078e10ff */
[----:B----4-:R-:W-:Y:S04]  /*0c60*/  STS [R6+0x30800], R13 ;  /* 0x0308000d06007388 */ /* 0x010fe80000000800 */
[----:B-----5:R-:W-:Y:S04]  /*0c70*/  STS [R5+0x30800], R12 ;  /* 0x0308000c05007388 */ /* 0x020fe80000000800 */
[----:B------:R-:W-:Y:S04]  /*0c80*/  STS [R4+0x30800], R9 ;  /* 0x0308000904007388 */ /* 0x000fe80000000800 */
[----:B-1----:R-:W-:Y:S04]  /*0c90*/  STS [R3+0x30800], R8 ;  /* 0x0308000803007388 */ /* 0x002fe80000000800 */
[----:B------:R-:W1:Y:S04]  /*0ca0*/  LDS R27, [R14+0x30a00] ;  /* 0x030a00000e1b7984 */ /* 0x000e680000000800 */
[----:B------:R-:W2:Y:S04]  /*0cb0*/  LDS R26, [R11+0x30a00] ;  /* 0x030a00000b1a7984 */ /* 0x000ea80000000800 */
[----:B------:R-:W3:Y:S04]  /*0cc0*/  LDS R29, [R10+0x30a00] ;  /* 0x030a00000a1d7984 */ /* 0x000ee80000000800 */
[----:B------:R-:W4:Y:S01]  /*0cd0*/  LDS R28, [R7+0x30a00] ;  /* 0x030a0000071c7984 */ /* 0x000f220000000800 */
[----:B------:R-:W-:-:S03]  /*0ce0*/  NOP ;  /* 0x0000000000007918 */ /* 0x000fc60000000000 */
[----:B-1----:R1:W-:Y:S04]  /*0cf0*/  STS [R6+0x30a00], R27 ;  /* 0x030a001b06007388 */ /* 0x0023e80000000800 */
[----:B--2---:R1:W-:Y:S04]  /*0d00*/  STS [R5+0x30a00], R26 ;  /* 0x030a001a05007388 */ /* 0x0043e80000000800 */
[----:B---3--:R1:W-:Y:S04]  /*0d10*/  STS [R4+0x30a00], R29 ;  /* 0x030a001d04007388 */ /* 0x0083e80000000800 */
[----:B----4-:R1:W-:Y:S01]  /*0d20*/  STS [R3+0x30a00], R28 ;  /* 0x030a001c03007388 */ /* 0x0103e20000000800 */
[----:B------:R2:W-:Y:S06]  /*0d30*/  MEMBAR.ALL.CTA ;  /* 0x0000000000007992 */ /* 0x0005ec0000008000 */
[----:B--2---:R-:W2:Y:S02]  /*0d40*/  FENCE.VIEW.ASYNC.S ;  /* 0x00000000000073c6 */ /* 0x004ea40000000000 */
.L_x_15:
[----:B-1----:R-:W-:Y:S01]  /*0d50*/  VIADD R2, R2, 0x31840 ;  /* 0x0003184002027836 */ /* 0x002fe20000000000 */
[C---:B------:R-:W-:Y:S01]  /*0d60*/  ISETP.NE.AND P0, PT, R15.reuse, 0x3, PT ;  /* 0x000000030f00780c */ /* 0x040fe20003f05270 */
[----:B------:R-:W-:Y:S01]  /*0d70*/  VIADD R15, R15, 0x1 ;  /* 0x000000010f0f7836 */ /* 0x000fe20000000000 */
[----:B------:R-:W-:Y:S02]  /*0d80*/  UIADD3 UR4, UPT, UPT, UR4, 0x1, URZ ;  /* 0x0000000104047890 */ /* 0x000fe4000fffe0ff */
[----:B------:R-:W-:Y:S02]  /*0d90*/  PRMT R2, RZ, 0x654, R2 ;  /* 0x00000654ff027816 */ /* 0x000fe40000000002 */
[----:B------:R-:W-:Y:S01]  /*0da0*/  SEL R15, R15, RZ, P0 ;  /* 0x000000ff0f0f7207 */ /* 0x000fe20000000000 */
[----:B------:R-:W-:Y:S01]  /*0db0*/  UISETP.NE.AND UP0, UPT, UR4, 0x38, UPT ;  /* 0x000000380400788c */ /* 0x000fe2000bf05270 */
[----:B--2---:R1:W-:Y:S02]  /*0dc0*/  SYNCS.ARRIVE.TRANS64.RED.A1T0 RZ, [R2+URZ], RZ ;  /* 0x000000ff02ff79a7 */ /* 0x0043e400081004ff */
[----:B------:R-:W-:-:S04]  /*0dd0*/  ISETP.NE.AND P0, PT, R15, RZ, PT ;  /* 0x000000ff0f00720c */ /* 0x000fc80003f05270 */
[----:B------:R-:W-:-:S04]  /*0de0*/  SEL R3, RZ, 0x1, P0 ;  /* 0x00000001ff037807 */ /* 0x000fc80000000000 */
[----:B------:R-:W-:Y:S01]  /*0df0*/  LOP3.LUT R16, R16, R3, RZ, 0x3c, !PT ;  /* 0x0000000310107212 */ /* 0x000fe200078e3cff */
[----:B------:R-:W-:Y:S06]  /*0e00*/  BRA.U UP0, `(.L_x_16) ;  /* 0xfffffff900fc7547 */ /* 0x000fec000b83ffff */
[----:B------:R-:W-:-:S13]  /*0e10*/  ISETP.NE.AND P0, PT, R25, UR5, PT ;  /* 0x0000000519007c0c */ /* 0x000fda000bf05270 */
[----:B------:R-:W-:Y:S05]  /*0e20*/  @!P0 EXIT ;  /* 0x000000000000894d */ /* 0x000fea0003800000 */
[----:B------:R-:W-:Y:S01]  /*0e30*/  UIADD3 UR5, UPT, UPT, UR5, 0x1, URZ ;  /* 0x0000000105057890 */ /* 0x000fe2000fffe0ff */
[----:B------:R-:W-:Y:S05]  /*0e40*/  BRA `(.L_x_17) ;  /* 0xfffffff800dc7947 */ /* 0x000fea000383ffff */
.L_x_12:
[----:B-1----:R-:W-:-:S09]  /*0e50*/  UISETP.NE.AND UP0, UPT, UR5, URZ, UPT ;  /* 0x000000ff0500728c */ /* 0x002fd2000bf05270 */
[----:B------:R-:W-:Y:S05]  /*0e60*/  BRA.U UP0, `(.L_x_13) ;  /* 0x0000001500287547 */ /* 0x000fea000b800000 */
[----:B------:R-:W1:Y:S01]  /*0e70*/  S2UR UR4, SR_CTAID.X ;  /* 0x00000000000479c3 */ /* 0x000e620000002500 */
[----:B------:R-:W-:Y:S02]  /*0e80*/  UMOV UR8, 0x400 ;  /* 0x0000040000087882 */ /* 0x000fe40000000000 */
[----:B------:R-:W-:-:S04]  /*0e90*/  ULEA UR8, UR5, UR8, 0x18 ;  /* 0x0000000805087291 */ /* 0x000fc8000f8ec0ff */
[----:B------:R-:W-:Y:S02]  /*0ea0*/  UIADD3 UR5, UPT, UPT, UR8, 0x14000, URZ ;  /* 0x0001400008057890 */ /* 0x000fe4000fffe0ff */
[----:B------:R-:W-:Y:S02]  /*0eb0*/  UIADD3 UR6, UPT, UPT, UR8, 0x4000, URZ ;  /* 0x0000400008067890 */ /* 0x000fe4000fffe0ff */
[----:B------:R-:W-:-:S04]  /*0ec0*/  USHF.R.U32.HI UR5, URZ, 0x4, UR5 ;  /* 0x00000004ff057899 */ /* 0x000fc80008011605 */
[----:B------:R-:W-:Y:S01]  /*0ed0*/  ULOP3.LUT UR5, UR5, 0x3fc0, URZ, 0xc0, !UPT ;  /* 0x00003fc005057892 */ /* 0x000fe2000f8ec0ff */
[----:B-1----:R-:W-:-:S13]  /*0ee0*/  ISETP.LE.U32.AND P0, PT, R5, UR4, PT ;  /* 0x0000000405007c0c */ /* 0x002fda000bf03070 */
[----:B------:R-:W-:Y:S05]  /*0ef0*/  @P0 EXIT ;  /* 0x000000000000094d */ /* 0x000fea0003800000 */
[----:B------:R-:W-:Y:S01]  /*0f00*/  ULOP3.LUT UR4, URZ, UR4, URZ, 0x33, !UPT ;  /* 0x00000004ff047292 */ /* 0x000fe2000f8e33ff */
[----:B------:R-:W-:Y:S01]  /*0f10*/  IMAD.U32 R0, RZ, RZ, UR5 ;  /* 0x00000005ff007e24 */ /* 0x000fe2000f8e00ff */
[----:B------:R-:W-:Y:S01]  /*0f20*/  USHF.R.U32.HI UR6, URZ, 0x4, UR6 ;  /* 0x00000004ff067899 */ /* 0x000fe20008011606 */
[----:B------:R-:W-:Y:S01]  /*0f30*/  ISETP.GE.U32.AND P0, PT, R21, 0x4, PT ;  /* 0x000000041500780c */ /* 0x000fe20003f06070 */
[----:B------:R-:W-:Y:S01]  /*0f40*/  IMAD.MOV.U32 R4, RZ, RZ, RZ ;  /* 0x000000ffff047224 */ /* 0x000fe200078e00ff */
[----:B------:R-:W-:Y:S01]  /*0f50*/  UMOV UR17, URZ ;  /* 0x000000ff00117c82 */ /* 0x000fe20008000000 */
[----:B------:R-:W-:Y:S01]  /*0f60*/  VIADD R3, R5, UR4 ;  /* 0x0000000405037c36 */ /* 0x000fe20008000000 */
[----:B------:R-:W-:Y:S01]  /*0f70*/  ULOP3.LUT UR6, UR6, 0x3fc0, URZ, 0xc0, !UPT ;  /* 0x00003fc006067892 */ /* 0x000fe2000f8ec0ff */
[C---:B------:R-:W-:Y:S01]  /*0f80*/  IMAD R5, R21.reuse, 0x700, R0 ;  /* 0x0000070015057824 */ /* 0x040fe200078e0200 */
[----:B------:R-:W-:Y:S01]  /*0f90*/  UMOV UR15, URZ ;  /* 0x000000ff000f7c82 */ /* 0x000fe20008000000 */
[----:B------:R-:W-:Y:S01]  /*0fa0*/  UMOV UR7, 0x1c4 ;  /* 0x000001c400077882 */ /* 0x000fe20000000000 */
[----:B------:R-:W-:Y:S01]  /*0fb0*/  SHF.R.U32.HI R3, RZ, 0x1, R3 ;  /* 0x00000001ff037819 */ /* 0x000fe20000011603 */
[----:B------:R-:W-:Y:S01]  /*0fc0*/  UMOV UR4, 0x1c0 ;  /* 0x000001c000047882 */ /* 0x000fe20000000000 */
[----:B------:R-:W-:Y:S01]  /*0fd0*/  LEA R7, R21, UR6, 0xa ;  /* 0x0000000615077c11 */ /* 0x000fe2000f8e50ff */
[----:B------:R-:W-:Y:S01]  /*0fe0*/  UMOV UR6, 0x1c0 ;  /* 0x000001c000067882 */ /* 0x000fe20000000000 */
[----:B------:R-:W-:Y:S01]  /*0ff0*/  SEL R5, R5, RZ, !P0 ;  /* 0x000000ff05057207 */ /* 0x000fe20004000000 */
[----:B------:R-:W-:Y:S01]  /*1000*/  IMAD.HI.U32 R3, R3, -0x1f8fc7e3, RZ ;  /* 0xe070381d03037827 */ /* 0x000fe200078e00ff */
[----:B------:R-:W-:Y:S01]  /*1010*/  SEL R7, R7, RZ, !P0 ;  /* 0x000000ff07077207 */ /* 0x000fe20004000000 */
[----:B------:R-:W-:-:S03]  /*1020*/  UMOV UR5, 0x1c4 ;  /* 0x000001c400057882 */ /* 0x000fc60000000000 */
[----:B------:R-:W-:-:S07]  /*1030*/  SHF.R.U32.HI R3, RZ, 0x6, R3 ;  /* 0x00000006ff037819 */ /* 0x000fce0000011603 */
.L_x_24:
[----:B------:R-:W-:Y:S02]  /*1040*/  USHF.R.U32.HI UR10, URZ, 0x1, UR17 ;  /* 0x00000001ff0a7899 */ /* 0x000fe40008011611 */
[----:B------:R-:W-:Y:S02]  /*1050*/  USHF.L.U32 UR9, UR17, 0x3, URZ ;  /* 0x0000000311097899 */ /* 0x000fe400080006ff */
[----:B------:R-:W-:Y:S02]  /*1060*/  ULOP3.LUT UR10, UR10, 0x1, URZ, 0xc, !UPT ;  /* 0x000000010a0a7892 */ /* 0x000fe4000f8e0cff */
[----:B------:R-:W-:Y:S02]  /*1070*/  ULOP3.LUT UR9, UR9, 0x8, URZ, 0xc0, !UPT ;  /* 0x0000000809097892 */ /* 0x000fe4000f8ec0ff */
[----:B------:R-:W-:Y:S02]  /*1080*/  USHF.L.U32 UR10, UR10, 0x1f, URZ ;  /* 0x0000001f0a0a7899 */ /* 0x000fe400080006ff */
[----:B------:R-:W-:-:S02]  /*1090*/  ULOP3.LUT UR12, UR17, 0x1, URZ, 0xc0, !UPT ;  /* 0x00000001110c7892 */ /* 0x000fc4000f8ec0ff */
[----:B------:R-:W-:Y:S01]  /*10a0*/  MOV R0, UR9 ;  /* 0x0000000900007c02 */ /* 0x000fe20008000f00 */
[----:B------:R-:W-:Y:S01]  /*10b0*/  UIADD3 UR9, UPT, UPT, UR8, UR9, URZ ;  /* 0x0000000908097290 */ /* 0x000fe2000fffe0ff */
[----:B------:R-:W-:Y:S01]  /*10c0*/  MOV R9, UR10 ;  /* 0x0000000a00097c02 */ /* 0x000fe20008000f00 */
[----:B------:R-:W-:Y:S02]  /*10d0*/  UIMAD UR12, UR12, 0xe0, URZ ;  /* 0x000000e00c0c78a4 */ /* 0x000fe4000f8e02ff */
[----:B------:R-:W-:Y:S01]  /*10e0*/  UIADD3 UR11, UPT, UPT, UR9, 0x31860, URZ ;  /* 0x00031860090b7890 */ /* 0x000fe2000fffe0ff */
[----:B------:R-:W1:Y:S02]  /*10f0*/  SYNCS.PHASECHK.TRANS64.TRYWAIT P0, [R0+UR8+0x31870], R9 ;  /* 0x03187009000075a7 */ /* 0x000e640008001108 */
[----:B-1----:R-:W-:Y:S09]  /*1100*/  @!P0 BRA `(.L_x_18) ;  /* 0x0000003000288947 */ /* 0x002ff20003800000 */
.L_x_62:
[----:B------:R-:W-:Y:S01]  /*1110*/  NOP ;  /* 0x0000000000007918 */ /* 0x000fe20000000000 */
[----:B------:R-:W-:-:S05]  /*1120*/  UMOV UR16, URZ ;  /* 0x000000ff00107c82 */ /* 0x000fca0008000000 */
.L_x_23:
[----:B------:R-:W-:Y:S01]  /*1130*/  ULEA UR10, UR15, UR8, 0x3 ;  /* 0x000000080f0a7291 */ /* 0x000fe2000f8e18ff */
[----:B-1----:R-:W-:Y:S01]  /*1140*/  SHF.L.U32 R9, R4, 0x1f, RZ ;  /* 0x0000001f04097819 */ /* 0x002fe200000006ff */
[----:B------:R-:W-:Y:S01]  /*1150*/  ULOP3.LUT UP0, UR14, UR16, 0x2, URZ, 0xc0, !UPT ;  /* 0x00000002100e7892 */ /* 0x000fe2000f80c0ff */
[----:B------:R-:W-:Y:S06]  /*1160*/  MOV R0, UR15 ;  /* 0x0000000f00007c02 */ /* 0x000fec0008000f00 */
[----:B------:R-:W1:Y:S02]  /*1170*/  SYNCS.PHASECHK.TRANS64.TRYWAIT P0, [UR10+0x31840], R9 ;  /* 0x03184009ff0075a7 */ /* 0x000e64000800110a */
[----:B-12---:R-:W-:Y:S05]  /*1180*/  @!P0 BRA `(.L_x_19) ;  /* 0x0000003000288947 */ /* 0x006fea0003800000 */
.L_x_64:
[----:B------:R-:W-:Y:S01]  /*1190*/  NOP ;  /* 0x0000000000007918 */ /* 0x000fe20000000000 */
[----:B------:R-:W-:Y:S05]  /*11a0*/  BRA.U UP0, `(.L_x_20) ;  /* 0x0000000100487547 */ /* 0x000fea000b800000 */
[----:B------:R-:W-:Y:S02]  /*11b0*/  ULEA UR22, UR15, UR8, 0x9 ;  /* 0x000000080f167291 */ /* 0x000fe4000f8e48ff */
[----:B------:R-:W-:Y:S02]  /*11c0*/  ULEA UR9, UR15, UR8, 0xa ;  /* 0x000000080f097291 */ /* 0x000fe4000f8e50ff */
[----:B------:R-:W-:Y:S02]  /*11d0*/  UIADD3 UR22, UPT, UPT, UR22, 0x30000, URZ ;  /* 0x0003000016167890 */ /* 0x000fe4000fffe0ff */
[----:B------:R-:W-:Y:S02]  /*11e0*/  UIADD3 UR13, UPT, UPT, UR9, 0x30800, URZ ;  /* 0x00030800090d7890 */ /* 0x000fe4000fffe0ff */
[----:B------:R-:W-:Y:S02]  /*11f0*/  UIADD3 UR9, UPT, UPT, UR9, 0x30a00, URZ ;  /* 0x00030a0009097890 */ /* 0x000fe4000fffe0ff */
[----:B------:R-:W-:Y:S02]  /*1200*/  USHF.R.U32.HI UR22, URZ, 0x4, UR22 ;  /* 0x00000004ff167899 */ /* 0x000fe40008011616 */
[----:B------:R-:W-:Y:S02]  /*1210*/  USHF.R.U32.HI UR13, URZ, 0x4, UR13 ;  /* 0x00000004ff0d7899 */ /* 0x000fe4000801160d */
[----:B------:R-:W-:Y:S02]  /*1220*/  USHF.R.U32.HI UR9, URZ, 0x4, UR9 ;  /* 0x00000004ff097899 */ /* 0x000fe40008011609 */
[----:B------:R-:W-:Y:S02]  /*1230*/  ULOP3.LUT UR18, UR22, 0x3fe0, URZ, 0xc0, !UPT ;  /* 0x00003fe016127892 */ /* 0x000fe4000f8ec0ff */
[----:B------:R-:W-:Y:S02]  /*1240*/  ULOP3.LUT UR20, UR13, 0x3fc0, URZ, 0xc0, !UPT ;  /* 0x00003fc00d147892 */ /* 0x000fe4000f8ec0ff */
[----:B------:R-:W-:Y:S01]  /*1250*/  ULOP3.LUT UR22, UR9, 0x3fe0, URZ, 0xc0, !UPT ;  /* 0x00003fe009167892 */ /* 0x000fe2000f8ec0ff */
[----:B------:R-:W-:Y:S01]  /*1260*/  UMOV UR19, 0x4008 ;  /* 0x0000400800137882 */ /* 0x000fe20000000000 */
[----:B------:R-:W-:Y:S01]  /*1270*/  UMOV UR21, 0x4008 ;  /* 0x0000400800157882 */ /* 0x000fe20000000000 */
[----:B------:R-:W-:Y:S02]  /*1280*/  UMOV UR23, 0x4008 ;  /* 0x0000400800177882 */ /* 0x000fe40000000000 */
[----:B------:R2:W-:Y:S02]  /*1290*/  UTCCP.T.S.4x32dp128bit tmem[0x1c0], gdesc[UR18] ;  /* 0x0001c012ff0079e7 */ /* 0x0005e40009100000 */
[----:B------:R2:W-:Y:S02]  /*12a0*/  UTCCP.T.S.4x32dp128bit tmem[0x1c4], gdesc[UR20] ;  /* 0x0001c414ff0079e7 */ /* 0x0005e40009100000 */
[----:B------:R2:W-:Y:S01]  /*12b0*/  UTCCP.T.S.4x32dp128bit tmem[0x1c8], gdesc[UR22] ;  /* 0x0001c816ff0079e7 */ /* 0x0005e20009100000 */
[----:B------:R-:W-:Y:S02]  /*12c0*/  NOP ;  /* 0x0000000000007918 */ /* 0x000fe40000000000 */
.L_x_20:
[----:B------:R-:W-:Y:S01]  /*12d0*/  UISETP.NE.AND UP0, UPT, UR15, 0x3, UPT ;  /* 0x000000030f00788c */ /* 0x000fe2000bf05270 */
[----:B-1----:R-:W1:Y:S01]  /*12e0*/  SHFL.IDX PT, R2, R7, R0, 0x1f ;  /* 0x00001f0007027589 */ /* 0x002e6200000e0000 */
[----:B------:R-:W-:Y:S01]  /*12f0*/  UIADD3 UR9, UPT, UPT, UR15, 0x1, URZ ;  /* 0x000000010f097890 */ /* 0x000fe2000fffe0ff */
[----:B------:R-:W-:Y:S03]  /*1300*/  NOP ;  /* 0x0000000000007918 */ /* 0x000fe60000000000 */
[----:B------:R-:W-:Y:S03]  /*1310*/  USEL UR9, UR9, URZ, UP0 ;  /* 0x000000ff09097287 */ /* 0x000fe60008000000 */
[----:B------:R3:W4:Y:S01]  /*1320*/  SHFL.IDX PT, R6, R5, R0, 0x1f ;  /* 0x00001f0005067589 */ /* 0x00072200000e0000 */
[----:B------:R-:W-:Y:S02]  /*1330*/  USHF.L.U32 UR15, UR14, 0x4, URZ ;  /* 0x000000040e0f7899 */ /* 0x000fe400080006ff */
[----:B------:R-:W-:Y:S02]  /*1340*/  ULEA UR13, UR9, UR8, 0x3 ;  /* 0x00000008090d7291 */ /* 0x000fe4000f8e18ff */
[----:B------:R-:W-:Y:S01]  /*1350*/  ULEA UR14, UR14, 0x8b8, 0xd ;  /* 0x000008b80e0e7891 */ /* 0x000fe2000f8e68ff */
[----:B------:R-:W-:Y:S01]  /*1360*/  ISETP.NE.AND P0, PT, RZ, UR9, PT ;  /* 0x00000009ff007c0c */ /* 0x000fe2000bf05270 */
[----:B------:R-:W-:Y:S02]  /*1370*/  UISETP.NE.AND UP0, UPT, UR16, URZ, UPT ;  /* 0x000000ff1000728c */ /* 0x000fe4000bf05270 */
[----:B------:R-:W-:Y:S01]  /*1380*/  UPRMT UR15, UR15, 0x5410, UR14 ;  /* 0x000054100f0f7896 */ /* 0x000fe2000800000e */
[----:B------:R-:W-:Y:S01]  /*1390*/  SEL R11, RZ, 0x1, P0 ;  /* 0x00000001ff0b7807 */ /* 0x000fe20000000000 */
[----:B------:R-:W-:Y:S01]  /*13a0*/  UIADD3 UR10, UPT, UPT, UR10, 0x31820, URZ ;  /* 0x000318200a0a7890 */ /* 0x000fe2000fffe0ff */
[----:B------:R-:W-:Y:S02]  /*13b0*/  UMOV UR14, URZ ;  /* 0x000000ff000e7c82 */ /* 0x000fe40008000000 */
[----:B------:R-:W-:Y:S01]  /*13c0*/  LOP3.LUT R4, R4, R11, RZ, 0x3c, !PT ;  /* 0x0000000b04047212 */ /* 0x000fe200078e3cff */
[----:B--2---:R-:W-:Y:S01]  /*13d0*/  UMOV UR21, 0x40004040 ;  /* 0x4000404000157882 */ /* 0x004fe20000000000 */
[----:B------:R-:W-:Y:S01]  /*13e0*/  UMOV UR19, 0x40004040 ;  /* 0x4000404000137882 */ /* 0x000fe20000000000 */
[----:B------:R-:W-:Y:S01]  /*13f0*/  UMOV UR25, 0x40004040 ;  /* 0x4000404000197882 */ /* 0x000fe20000000000 */
[----:B------:R-:W-:Y:S01]  /*1400*/  UMOV UR23, 0x40004040 ;  /* 0x4000404000177882 */ /* 0x000fe20000000000 */
[----:B------:R-:W-:Y:S01]  /*1410*/  IMAD.U32 R9, R4, -0x80000000, RZ ;  /* 0x8000000004097824 */ /* 0x000fe200078e00ff */
[----:B------:R-:W-:Y:S01]  /*1420*/  UMOV UR29, 0x40004040 ;  /* 0x40004040001d7882 */ /* 0x000fe20000000000 */
[----:B------:R-:W-:Y:S01]  /*1430*/  UMOV UR27, 0x40004040 ;  /* 0x40004040001b7882 */ /* 0x000fe20000000000 */
[----:B------:R-:W-:Y:S01]  /*1440*/  UMOV UR33, 0x40004040 ;  /* 0x4000404000217882 */ /* 0x000fe20000000000 */
[----:B------:R-:W-:Y:S01]  /*1450*/  UMOV UR31, 0x40004040 ;  /* 0x40004040001f7882 */ /* 0x000fe20000000000 */
[----:B-1----:R-:W-:Y:S01]  /*1460*/  R2UR UR20, R2 ;  /* 0x00000000021472ca */ /* 0x002fe200000e0000 */
[----:B---3--:R-:W-:Y:S01]  /*1470*/  IMAD.U32 R0, RZ, RZ, UR9 ;  /* 0x00000009ff007e24 */ /* 0x008fe2000f8e00ff */
[----:B----4-:R-:W-:Y:S11]  /*1480*/  R2UR UR18, R6 ;  /* 0x00000000061272ca */ /* 0x010ff600000e0000 */
[----:B------:R-:W-:Y:S02]  /*1490*/  UIADD3 UR24, UPT, UPT, UR20, 0x2, URZ ;  /* 0x0000000214187890 */ /* 0x000fe4000fffe0ff */
[----:B------:R-:W-:Y:S01]  /*14a0*/  UIADD3 UR22, UPT, UPT, UR18, 0x2, URZ ;  /* 0x0000000212167890 */ /* 0x000fe2000fffe0ff */
[----:B------:R1:W-:Y:S01]  /*14b0*/  UTCQMMA gdesc[UR20], gdesc[UR18], tmem[UR12], tmem[UR14], idesc[UR15], tmem[UR6], UP0 ;  /* 0x00060e1214007dea */ /* 0x0003e2000800030c */
[----:B------:R-:W-:Y:S02]  /*14c0*/  UIADD3 UR28, UPT, UPT, UR20, 0x4, URZ ;  /* 0x00000004141c7890 */ /* 0x000fe4000fffe0ff */
[----:B------:R-:W-:Y:S02]  /*14d0*/  UIADD3 UR26, UPT, UPT, UR18, 0x4, URZ ;  /* 0x00000004121a7890 */ /* 0x000fe4000fffe0ff */
[----:B------:R-:W-:Y:S02]  /*14e0*/  UIADD3 UR32, UPT, UPT, UR20, 0x6, URZ ;  /* 0x0000000614207890 */ /* 0x000fe4000fffe0ff */
[----:B------:R-:W-:Y:S01]  /*14f0*/  UIADD3 UR30, UPT, UPT, UR18, 0x6, URZ ;  /* 0x00000006121e7890 */ /* 0x000fe2000fffe0ff */
[----:B------:R1:W-:Y:S04]  /*1500*/  UTCQMMA gdesc[UR24], gdesc[UR22], tmem[UR12], tmem[UR14], idesc[UR15], tmem[UR6], UPT ;  /* 0x00060e1618007dea */ /* 0x0003e8000b80030c */
[----:B------:R1:W-:Y:S04]  /*1510*/  UTCQMMA gdesc[UR28], gdesc[UR26], tmem[UR12], tmem[UR14], idesc[UR15], tmem[UR6], UPT ;  /* 0x00060e1a1c007dea */ /* 0x0003e8000b80030c */
[----:B------:R1:W-:Y:S01]  /*1520*/  UTCQMMA gdesc[UR32], gdesc[UR30], tmem[UR12], tmem[UR14], idesc[UR15], tmem[UR6], UPT ;  /* 0x00060e1e20007dea */ /* 0x0003e2000b80030c */
[----:B------:R1:W-:Y:S01]  /*1530*/  UTCBAR [UR10], URZ ;  /* 0x000000ff0a0073e9 */ /* 0x0003e200080000ff */
[----:B------:R-:W2:Y:S02]  /*1540*/  SYNCS.PHASECHK.TRANS64.TRYWAIT P0, [UR13+0x31840], R9 ;  /* 0x03184009ff0075a7 */ /* 0x000ea4000800110d */
[----:B-12---:R-:W-:Y:S05]  /*1550*/  @!P0 BRA `(.L_x_21) ;  /* 0x0000002c00508947 */ /* 0x006fea0003800000 */
.L_x_66:
[----:B------:R-:W-:Y:S01]  /*1560*/  UIADD3 UR10, UPT, UPT, UR16, 0x1, URZ ;  /* 0x00000001100a7890 */ /* 0x000fe2000fffe0ff */
[----:B-1----:R-:W1:Y:S01]  /*1570*/  SHFL.IDX PT, R2, R7, R0, 0x1f ;  /* 0x00001f0007027589 */ /* 0x002e6200000e0000 */
[----:B------:R-:W-:Y:S02]  /*1580*/  UIADD3 UR13, UPT, UPT, UR13, 0x31820, URZ ;  /* 0x000318200d0d7890 */ /* 0x000fe4000fffe0ff */
[----:B------:R-:W-:Y:S05]  /*1590*/  USHF.L.U32 UR14, UR10, 0xd, URZ ;  /* 0x0000000d0a0e7899 */ /* 0x000fea00080006ff */
[----:B------:R-:W2:Y:S01]  /*15a0*/  SHFL.IDX PT, R6, R5, R0, 0x1f ;  /* 0x00001f0005067589 */ /* 0x000ea200000e0000 */
[----:B------:R-:W-:Y:S01]  /*15b0*/  USHF.L.U32 UR15, UR10, 0x4, URZ ;  /* 0x000000040a0f7899 */ /* 0x000fe200080006ff */
[----:B------:R-:W-:Y:S01]  /*15c0*/  NOP ;  /* 0x0000000000007918 */ /* 0x000fe20000000000 */
[----:B------:R-:W-:Y:S01]  /*15d0*/  ULOP3.LUT UR14, UR14, 0x6000, URZ, 0xc0, !UPT ;  /* 0x000060000e0e7892 */ /* 0x000fe2000f8ec0ff */
[----:B------:R-:W-:Y:S01]  /*15e0*/  NOP ;  /* 0x0000000000007918 */ /* 0x000fe20000000000 */
[----:B------:R-:W-:Y:S02]  /*15f0*/  ULOP3.LUT UR15, UR15, 0x30, URZ, 0xc0, !UPT ;  /* 0x000000300f0f7892 */ /* 0x000fe4000f8ec0ff */
[----:B------:R-:W-:Y:S02]  /*1600*/  ULOP3.LUT UR14, UR14, 0x8b8, URZ, 0xfc, !UPT ;  /* 0x000008b80e0e7892 */ /* 0x000fe4000f8efcff */
[----:B------:R-:W-:Y:S02]  /*1610*/  UISETP.NE.AND UP0, UPT, UR10, 0x37, UPT ;  /* 0x000000370a00788c */ /* 0x000fe4000bf05270 */
[----:B------:R-:W-:Y:S01]  /*1620*/  UPRMT UR15, UR15, 0x5410, UR14 ;  /* 0x000054100f0f7896 */ /* 0x000fe2000800000e */
[----:B------:R-:W-:Y:S02]  /*1630*/  UMOV UR21, 0x40004040 ;  /* 0x4000404000157882 */ /* 0x000fe40000000000 */
[----:B------:R-:W-:Y:S01]  /*1640*/  UMOV UR14, URZ ;  /* 0x000000ff000e7c82 */ /* 0x000fe20008000000 */
[----:B------:R-:W-:Y:S01]  /*1650*/  UMOV UR19, 0x40004040 ;  /* 0x4000404000137882 */ /* 0x000fe20000000000 */
[----:B------:R-:W-:Y:S01]  /*1660*/  UMOV UR25, 0x40004040 ;  /* 0x4000404000197882 */ /* 0x000fe20000000000 */
[----:B------:R-:W-:Y:S01]  /*1670*/  UMOV UR23, 0x40004040 ;  /* 0x4000404000177882 */ /* 0x000fe20000000000 */
[----:B------:R-:W-:Y:S01]  /*1680*/  UMOV UR29, 0x40004040 ;  /* 0x40004040001d7882 */ /* 0x000fe20000000000 */
[----:B-1----:R-:W-:Y:S01]  /*1690*/  R2UR UR20, R2 ;  /* 0x00000000021472ca */ /* 0x002fe200000e0000 */
[----:B------:R-:W-:Y:S01]  /*16a0*/  UMOV UR27, 0x40004040 ;  /* 0x40004040001b7882 */ /* 0x000fe20000000000 */
[----:B--2---:R-:W-:Y:S01]  /*16b0*/  R2UR UR18, R6 ;  /* 0x00000000061272ca */ /* 0x004fe200000e0000 */
[----:B------:R-:W-:Y:S01]  /*16c0*/  UMOV UR33, 0x40004040 ;  /* 0x4000404000217882 */ /* 0x000fe20000000000 */
[----:B------:R-:W-:Y:S09]  /*16d0*/  UMOV UR31, 0x40004040 ;  /* 0x40004040001f7882 */ /* 0x000ff20000000000 */
[----:B------:R-:W-:Y:S02]  /*16e0*/  UIADD3 UR24, UPT, UPT, UR20, 0x2, URZ ;  /* 0x0000000214187890 */ /* 0x000fe4000fffe0ff */
[----:B------:R-:W-:Y:S01]  /*16f0*/  UIADD3 UR22, UPT, UPT, UR18, 0x2, URZ ;  /* 0x0000000212167890 */ /* 0x000fe2000fffe0ff */
[----:B------:R1:W-:Y:S01]  /*1700*/  UTCQMMA gdesc[UR20], gdesc[UR18], tmem[UR12], tmem[UR14], idesc[UR15], tmem[UR4], UPT ;  /* 0x00040e1214007dea */ /* 0x0003e2000b80030c */
        /* <DEDUP_REMOVED lines=8> */
[----:B------:R-:W-:Y:S05]  /*1790*/  BRA.U UP0, `(.L_x_22) ;  /* 0x0000000100087547 */ /* 0x000fea000b800000 */
[----:B------:R2:W-:Y:S01]  /*17a0*/  UTCBAR [UR11], URZ ;  /* 0x000000ff0b0073e9 */ /* 0x0005e200080000ff */
[----:B------:R-:W-:Y:S01]  /*17b0*/  NOP ;  /* 0x0000000000007918 */ /* 0x000fe20000000000 */
.L_x_22:
[----:B------:R-:W-:Y:S02]  /*17c0*/  UISETP.NE.AND UP0, UPT, UR9, 0x3, UPT ;  /* 0x000000030900788c */ /* 0x000fe4000bf05270 */
[----:B------:R-:W-:Y:S02]  /*17d0*/  UIADD3 UR9, UPT, UPT, UR9, 0x1, URZ ;  /* 0x0000000109097890 */ /* 0x000fe4000fffe0ff */
[----:B------:R-:W-:Y:S02]  /*17e0*/  UIADD3 UR16, UPT, UPT, UR16, 0x2, URZ ;  /* 0x0000000210107890 */ /* 0x000fe4000fffe0ff */
[----:B-1----:R-:W-:Y:S02]  /*17f0*/  USEL UR15, UR9, URZ, UP0 ;  /* 0x000000ff090f7287 */ /* 0x002fe40008000000 */
[----:B------:R-:W-:Y:S04]  /*1800*/  UISETP.NE.AND UP0, UPT, UR16, 0x38, UPT ;  /* 0x000000381000788c */ /* 0x000fe8000bf05270 */
[----:B------:R-:W-:Y:S04]  /*1810*/  ISETP.NE.AND P0, PT, RZ, UR15, PT ;  /* 0x0000000fff007c0c */ /* 0x000fe8000bf05270 */
[----:B------:R-:W-:Y:S04]  /*1820*/  SEL R9, RZ, 0x1, P0 ;  /* 0x00000001ff097807 */ /* 0x000fe80000000000 */
[----:B------:R-:W-:Y:S01]  /*1830*/  LOP3.LUT R4, R4, R9, RZ, 0x3c, !PT ;  /* 0x0000000904047212 */ /* 0x000fe200078e3cff */
[----:B------:R-:W-:Y:S06]  /*1840*/  BRA.U UP0, `(.L_x_23) ;  /* 0xfffffff900387547 */ /* 0x000fec000b83ffff */
[----:B------:R-:W-:-:S13]  /*1850*/  ISETP.NE.AND P0, PT, R3, UR17, PT ;  /* 0x0000001103007c0c */ /* 0x000fda000bf05270 */
[----:B--2---:R-:W-:Y:S05]  /*1860*/  @!P0 EXIT ;  /* 0x000000000000894d */ /* 0x004fea0003800000 */
[----:B------:R-:W-:Y:S01]  /*1870*/  UIADD3 UR17, UPT, UPT, UR17, 0x1, URZ ;  /* 0x0000000111117890 */ /* 0x000fe2000fffe0ff */
[----:B------:R-:W-:Y:S11]  /*1880*/  BRA `(.L_x_24) ;  /* 0xfffffff400ec7947 */ /* 0x000ff6000383ffff */
.L_x_11:
[----:B------:R-:W-:-:S13]  /*1890*/  ELECT P0, URZ, PT ;  /* 0x0000000000ff782f */ /* 0x000fda0003800000 */
[----:B------:R-:W-:Y:S05]  /*18a0*/  @!P0 BRA `(.L_x_13) ;  /* 0x0000000800988947 */ /* 0x000fea0003800000 */
[----:B------:R-:W1:Y:S02]  /*18b0*/  S2R R12, SR_CTAID.X ;  /* 0x00000000000c7919 */ /* 0x000e640000002500 */
[----:B-1----:R-:W-:-:S13]  /*18c0*/  ISETP.GE.U32.AND P0, PT, R12, R5, PT ;  /* 0x000000050c00720c */ /* 0x002fda0003f06070 */
[----:B------:R-:W-:Y:S05]  /*18d0*/  @P0 EXIT ;  /* 0x000000000000094d */ /* 0x000fea0003800000 */
[----:B------:R-:W-:Y:S01]  /*18e0*/  LOP3.LUT R0, RZ, R12, RZ, 0x33, !PT ;  /* 0x0000000cff007212 */ /* 0x000fe200078e33ff */
[----:B------:R-:W1:Y:S01]  /*18f0*/  LDC.64 R16, c[0x0][0x348] ;  /* 0x0000d200ff107b82 */ /* 0x000e620000000a00 */
[----:B------:R-:W-:Y:S02]  /*1900*/  IMAD.MOV.U32 R14, RZ, RZ, RZ ;  /* 0x000000ffff0e7224 */ /* 0x000fe400078e00ff */
[----:B------:R-:W-:Y:S02]  /*1910*/  IMAD.MOV.U32 R13, RZ, RZ, RZ ;  /* 0x000000ffff0d7224 */ /* 0x000fe400078e00ff */
[----:B------:R-:W-:-:S03]  /*1920*/  IMAD.IADD R0, R5, 0x1, R0 ;  /* 0x0000000105007824 */ /* 0x000fc600078e0200 */
[----:B------:R-:W2:Y:S02]  /*1930*/  LDC.64 R6, c[0x0][0x358] ;  /* 0x0000d600ff067b82 */ /* 0x000ea40000000a00 */
[----:B------:R-:W-:Y:S02]  /*1940*/  SHF.R.U32.HI R11, RZ, 0x1, R0 ;  /* 0x00000001ff0b7819 */ /* 0x000fe40000011600 */
[----:B------:R-:W-:-:S03]  /*1950*/  MOV R0, R12 ;  /* 0x0000000c00007202 */ /* 0x000fc60000000f00 */
[----:B------:R-:W-:-:S05]  /*1960*/  IMAD.HI.U32 R11, R11, -0x1f8fc7e3, RZ ;  /* 0xe070381d0b0b7827 */ /* 0x000fca00078e00ff */
[----:B------:R-:W-:-:S07]  /*1970*/  SHF.R.U32.HI R11, RZ, 0x6, R11 ;  /* 0x00000006ff0b7819 */ /* 0x000fce000001160b */
.L_x_30:
[----:B------:R-:W-:Y:S02]  /*1980*/  SHF.R.U32.HI R3, RZ, 0x4, R0 ;  /* 0x00000004ff037819 */ /* 0x000fe40000011600 */
[----:B------:R-:W-:-:S03]  /*1990*/  MOV R4, 0x1a00 ;  /* 0x00001a0000047802 */ /* 0x000fc60000000f00 */
[----:B------:R-:W-:-:S04]  /*19a0*/  IMAD.HI.U32 R3, R3, 0xd79435f, RZ ;  /* 0x0d79435f03037827 */ /* 0x000fc800078e00ff */
[C---:B------:R-:W-:Y:S02]  /*19b0*/  IMAD R35, R3.reuse, -0x10, R20 ;  /* 0xfffffff003237824 */ /* 0x040fe400078e0214 */
[----:B------:R-:W-:-:S03]  /*19c0*/  IMAD R0, R3, -0x130, R0 ;  /* 0xfffffed003007824 */ /* 0x000fc600078e0200 */
[----:B------:R-:W-:Y:S02]  /*19d0*/  VIMNMX.U32 R35, PT, PT, R35, 0x10, PT ;  /* 0x0000001023237848 */ /* 0x000fe40003fe0000 */
[----:B-1----:R-:W-:Y:S02]  /*19e0*/  LOP3.LUT R8, R0, 0xffff, RZ, 0xc0, !PT ;  /* 0x0000ffff00087812 */ /* 0x002fe400078ec0ff */
[----:B-12---:R-:W-:Y:S05]  /*19f0*/  CALL.REL.NOINC `($__internal_3_$__cuda_sm20_div_u16) ;  /* 0x0000002800f07944 */ /* 0x006fea0003c00000 */
[----:B------:R-:W-:Y:S01]  /*1a00*/  PRMT R35, R35, 0x9910, RZ ;  /* 0x0000991023237816 */ /* 0x000fe200000000ff */
[----:B------:R-:W1:Y:S01]  /*1a10*/  S2R R8, SR_CgaCtaId ;  /* 0x0000000000087919 */ /* 0x000e620000008800 */
[----:B------:R-:W-:Y:S01]  /*1a20*/  PRMT R2, R36, 0x9910, RZ ;  /* 0x0000991024027816 */ /* 0x000fe200000000ff */
[----:B------:R-:W2:Y:S01]  /*1a30*/  LDC.64 R4, c[0x0][0x380] ;  /* 0x0000e000ff047b82 */ /* 0x000ea20000000a00 */
[----:B------:R-:W-:-:S03]  /*1a40*/  HFMA2 R10, -RZ, RZ, 0, 1.52587890625e-05 ;  /* 0x00000100ff0a7431 */ /* 0x000fc600000001ff */
[----:B------:R-:W-:-:S04]  /*1a50*/  IMAD R2, R35, R2, RZ ;  /* 0x0000000223027224 */ /* 0x000fc800078e02ff */
[----:B------:R-:W-:-:S05]  /*1a60*/  IMAD.MOV R2, RZ, RZ, -R2 ;  /* 0x000000ffff027224 */ /* 0x000fca00078e0a02 */
[----:B------:R-:W-:-:S05]  /*1a70*/  PRMT R9, R2, 0x7710, RZ ;  /* 0x0000771002097816 */ /* 0x000fca00000000ff */
[----:B------:R-:W-:Y:S01]  /*1a80*/  IMAD.IADD R2, R0, 0x1, R9 ;  /* 0x0000000100027824 */ /* 0x000fe200078e0209 */
[----:B------:R-:W-:Y:S01]  /*1a90*/  LOP3.LUT R9, R36, 0xffff, RZ, 0xc0, !PT ;  /* 0x0000ffff24097812 */ /* 0x000fe200078ec0ff */
[----:B------:R-:W-:-:S03]  /*1aa0*/  IMAD.MOV.U32 R0, RZ, RZ, RZ ;  /* 0x000000ffff007224 */ /* 0x000fc600078e00ff */
[----:B------:R-:W-:Y:S01]  /*1ab0*/  LOP3.LUT R2, R2, 0xffff, RZ, 0xc0, !PT ;  /* 0x0000ffff02027812 */ /* 0x000fe200078ec0ff */
[----:B------:R-:W-:-:S04]  /*1ac0*/  IMAD R9, R9, 0xe0, RZ ;  /* 0x000000e009097824 */ /* 0x000fc800078e02ff */
[----:B------:R-:W-:Y:S01]  /*1ad0*/  IMAD R2, R3, 0x10, R2 ;  /* 0x0000001003027824 */ /* 0x000fe200078e0202 */
[----:B------:R-:W-:-:S04]  /*1ae0*/  MOV R3, 0x400 ;  /* 0x0000040000037802 */ /* 0x000fc80000000f00 */
[----:B------:R-:W-:Y:S02]  /*1af0*/  SHF.L.U32 R2, R2, 0x7, RZ ;  /* 0x0000000702027819 */ /* 0x000fe400000006ff */
[----:B-1----:R-:W-:-:S03]  /*1b00*/  LEA R8, R8, R3, 0x18 ;  /* 0x0000000308087211 */ /* 0x002fc600078ec0ff */
[----:B--2---:R-:W-:-:S07]  /*1b10*/  IMAD.WIDE.U32 R4, R2, 0x4, R4 ;  /* 0x0000000402047825 */ /* 0x004fce00078e0004 */
.L_x_29:
[----:B------:R-:W-:Y:S01]  /*1b20*/  LOP3.LUT R13, R13, 0x1, RZ, 0x3c, !PT ;  /* 0x000000010d0d7812 */ /* 0x000fe200078e3cff */
[----:B------:R-:W-:Y:S05]  /*1b30*/  YIELD ;  /* 0x0000000000007946 */ /* 0x000fea0003800000 */
[----:B------:R-:W-:Y:S04]  /*1b40*/  SHF.L.U32 R3, R13, 0x1f, RZ ;  /* 0x0000001f0d037819 */ /* 0x000fe800000006ff */
[----:B-1----:R-:W1:Y:S02]  /*1b50*/  SYNCS.PHASECHK.TRANS64.TRYWAIT P0, [R8+URZ+0x31820], R3 ;  /* 0x03182003080075a7 */ /* 0x002e6400080011ff */
[----:B-12---:R-:W-:Y:S05]  /*1b60*/  @!P0 BRA `(.L_x_25) ;  /* 0x0000002400e88947 */ /* 0x006fea0003800000 */
.L_x_68:
[----:B------:R-:W2:Y:S01]  /*1b70*/  LDCU.64 UR24, c[0x0][0x348] ;  /* 0x00006900ff1877ac */ /* 0x000ea20008000a00 */
[----:B------:R-:W-:Y:S01]  /*1b80*/  R2UR UR4, R6 ;  /* 0x00000000060472ca */ /* 0x000fe200000e0000 */
[----:B-1----:R-:W-:Y:S01]  /*1b90*/  IMAD.MOV.U32 R19, RZ, RZ, 0xb580 ;  /* 0x0000b580ff137424 */ /* 0x002fe200078e00ff */
[----:B------:R-:W-:Y:S01]  /*1ba0*/  R2UR UR5, R7 ;  /* 0x00000000070572ca */ /* 0x000fe200000e0000 */
[----:B------:R-:W-:Y:S01]  /*1bb0*/  IMAD.U32 R15, R13, -0x80000000, RZ ;  /* 0x800000000d0f7824 */ /* 0x000fe200078e00ff */
[----:B------:R-:W-:Y:S01]  /*1bc0*/  R2UR UR19, R2 ;  /* 0x00000000021372ca */ /* 0x000fe200000e0000 */
[----:B------:R-:W-:Y:S01]  /*1bd0*/  UMOV UR6, 0x0 ;  /* 0x0000000000067882 */ /* 0x000fe20000000000 */
[----:B------:R-:W-:Y:S01]  /*1be0*/  UMOV UR7, 0x10000000 ;  /* 0x1000000000077882 */ /* 0x000fe20000000000 */
[----:B------:R-:W-:Y:S02]  /*1bf0*/  R2UR UR15, R0 ;  /* 0x00000000000f72ca */ /* 0x000fe400000e0000 */
[----:B------:R-:W-:Y:S02]  /*1c00*/  R2UR UR22, R9 ;  /* 0x00000000091672ca */ /* 0x000fe400000e0000 */
[C---:B------:R-:W-:Y:S02]  /*1c10*/  IADD3 R22, P0, PT, R16.reuse, 0xc0, RZ ;  /* 0x000000c010167810 */ /* 0x040fe40007f1e0ff */
[----:B------:R-:W-:Y:S02]  /*1c20*/  IADD3 R24, P1, PT, R16, 0x40, RZ ;  /* 0x0000004010187810 */ /* 0x000fe40007f3e0ff */
[----:B------:R-:W3:Y:S01]  /*1c30*/  LDG.E.CONSTANT R3, desc[UR4][R4.64] ;  /* 0x0000000404037981 */ /* 0x000ee2000c1e9900 */
[----:B------:R-:W-:Y:S01]  /*1c40*/  R2UR UR9, R8 ;  /* 0x00000000080972ca */ /* 0x000fe200000e0000 */
[--C-:B------:R-:W-:Y:S01]  /*1c50*/  IMAD.X R23, RZ, RZ, R17.reuse, P0 ;  /* 0x000000ffff177224 */ /* 0x100fe200000e0611 */
[----:B------:R-:W-:Y:S01]  /*1c60*/  R2UR UR18, R10 ;  /* 0x000000000a1272ca */ /* 0x000fe200000e0000 */
[----:B------:R-:W-:Y:S01]  /*1c70*/  IMAD.X R25, RZ, RZ, R17, P1 ;  /* 0x000000ffff197224 */ /* 0x000fe200008e0611 */
[----:B------:R-:W-:Y:S01]  /*1c80*/  R2UR UR30, R24 ;  /* 0x00000000181e72ca */ /* 0x000fe200000e0000 */
[----:B------:R-:W-:Y:S01]  /*1c90*/  UMOV UR14, UR19 ;  /* 0x00000013000e7c82 */ /* 0x000fe20008000000 */
[----:B------:R-:W-:Y:S02]  /*1ca0*/  R2UR UR26, R22 ;  /* 0x00000000161a72ca */ /* 0x000fe400000e0000 */
[----:B------:R-:W-:Y:S02]  /*1cb0*/  R2UR UR31, R25 ;  /* 0x00000000191f72ca */ /* 0x000fe400000e0000 */
[----:B------:R-:W-:Y:S03]  /*1cc0*/  R2UR UR27, R23 ;  /* 0x00000000171b72ca */ /* 0x000fe600000e0000 */
[----:B------:R-:W-:Y:S02]  /*1cd0*/  UIADD3 UR17, UPT, UPT, UR9, 0x31800, URZ ;  /* 0x0003180009117890 */ /* 0x000fe4000fffe0ff */
[----:B------:R-:W-:Y:S02]  /*1ce0*/  UIADD3 UR18, UPT, UPT, UR18, -0x100, URZ ;  /* 0xffffff0012127890 */ /* 0x000fe4000fffe0ff */
[----:B------:R-:W-:Y:S02]  /*1cf0*/  UIADD3 UR16, UPT, UPT, UR9, 0x4000, URZ ;  /* 0x0000400009107890 */ /* 0x000fe4000fffe0ff */
[----:B------:R-:W-:Y:S02]  /*1d00*/  UIADD3 UR8, UPT, UPT, UR9, 0x14000, URZ ;  /* 0x0001400009087890 */ /* 0x000fe4000fffe0ff */
[----:B------:R-:W-:Y:S02]  /*1d10*/  UIADD3 UR12, UPT, UPT, UR9, 0x30000, URZ ;  /* 0x00030000090c7890 */ /* 0x000fe4000fffe0ff */
[----:B------:R-:W-:Y:S01]  /*1d20*/  UIADD3 UR20, UPT, UPT, UR9, 0x30800, URZ ;  /* 0x0003080009147890 */ /* 0x000fe2000fffe0ff */
[----:B------:R-:W-:Y:S02]  /*1d30*/  UMOV UR10, UR18 ;  /* 0x00000012000a7c82 */ /* 0x000fe40008000000 */
[----:B------:R1:W-:Y:S01]  /*1d40*/  UTMALDG.2D [UR16], [UR30], desc[UR6] ;  /* 0x000006101e0075b4 */ /* 0x0003e20008009000 */
[----:B------:R-:W-:Y:S01]  /*1d50*/  UMOV UR9, UR17 ;  /* 0x0000001100097c82 */ /* 0x000fe20008000000 */
[----:B------:R-:W-:Y:S01]  /*1d60*/  UMOV UR13, UR17 ;  /* 0x00000011000d7c82 */ /* 0x000fe20008000000 */
[----:B------:R-:W-:Y:S01]  /*1d70*/  UMOV UR21, UR17 ;  /* 0x0000001100157c82 */ /* 0x000fe20008000000 */
[C---:B---3--:R-:W-:Y:S01]  /*1d80*/  IMAD.SHL.U32 R18, R3.reuse, 0x1000, RZ ;  /* 0x0000100003127824 */ /* 0x048fe200078e00ff */
[C---:B------:R-:W-:Y:S01]  /*1d90*/  ISETP.GT.AND P0, PT, R3.reuse, RZ, PT ;  /* 0x000000ff0300720c */ /* 0x040fe20003f04270 */
[----:B--2---:R-:W-:Y:S01]  /*1da0*/  UIADD3 UR28, UP2, UPT, UR24, 0x140, URZ ;  /* 0x00000140181c7890 */ /* 0x004fe2000ff5e0ff */
[----:B------:R-:W-:Y:S01]  /*1db0*/  R2UR UR4, R3 ;  /* 0x00000000030472ca */ /* 0x000fe200000e0000 */
[----:B------:R-:W-:Y:S01]  /*1dc0*/  UIADD3 UR24, UP1, UPT, UR24, 0x1c0, URZ ;  /* 0x000001c018187890 */ /* 0x000fe2000ff3e0ff */
[----:B------:R-:W-:Y:S01]  /*1dd0*/  SEL R18, R18, RZ, P0 ;  /* 0x000000ff12127207 */ /* 0x000fe20000000000 */
[----:B------:R-:W-:Y:S02]  /*1de0*/  UIADD3.X UR29, UPT, UPT, URZ, UR25, URZ, UP2, !UPT ;  /* 0x00000019ff1d7290 */ /* 0x000fe400097fe4ff */
[----:B------:R-:W-:Y:S02]  /*1df0*/  UIADD3.X UR25, UPT, UPT, URZ, UR25, URZ, UP1, !UPT ;  /* 0x00000019ff197290 */ /* 0x000fe40008ffe4ff */
[----:B------:R-:W-:Y:S05]  /*1e00*/  IMAD.IADD R18, R9, 0x1, R18 ;  /* 0x0000000109127824 */ /* 0x000fea00078e0212 */
[----:B------:R-:W-:Y:S01]  /*1e10*/  R2UR UR11, R18 ;  /* 0x00000000120b72ca */ /* 0x000fe200000e0000 */
[----:B------:R-:W-:Y:S04]  /*1e20*/  UISETP.LT.AND UP0, UPT, URZ, UR4, UPT ;  /* 0x00000004ff00728c */ /* 0x000fe8000bf01270 */
[----:B------:R-:W-:Y:S04]  /*1e30*/  USEL UR4, URZ, UR4, !UP0 ;  /* 0x00000004ff047287 */ /* 0x000fe8000c000000 */
[----:B------:R-:W-:Y:S04]  /*1e40*/  UIMAD UR23, UR4, 0xe, UR15 ;  /* 0x0000000e041778a4 */ /* 0x000fe8000f8e020f */
[----:B------:R1:W-:Y:S01]  /*1e50*/  UTMALDG.2D [UR8], [UR26], desc[UR6] ;  /* 0x000006081a0075b4 */ /* 0x0003e20008009000 */
[----:B------:R1:W-:Y:S04]  /*1e60*/  UTMALDG.2D [UR12], [UR28], desc[UR6] ;  /* 0x0000060c1c0075b4 */ /* 0x0003e80008009000 */
[----:B------:R1:W-:Y:S01]  /*1e70*/  UTMALDG.2D [UR20], [UR24], desc[UR6] ;  /* 0x00000614180075b4 */ /* 0x0003e20008009000 */
[----:B------:R1:W-:Y:S01]  /*1e80*/  SYNCS.ARRIVE.TRANS64 RZ, [R8+URZ+0x31800], R19 ;  /* 0x0318001308ff79a7 */ /* 0x0003e200080000ff */
[----:B------:R-:W2:Y:S02]  /*1e90*/  SYNCS.PHASECHK.TRANS64.TRYWAIT P0, [R8+URZ+0x31828], R15 ;  /* 0x0318280f080075a7 */ /* 0x000ea400080011ff */
[----:B-12---:R-:W-:Y:S05]  /*1ea0*/  @!P0 BRA `(.L_x_26) ;  /* 0x0000002400348947 */ /* 0x006fea0003800000 */
.L_x_70:
[----:B------:R-:W-:Y:S01]  /*1eb0*/  R2UR UR4, R8 ;  /* 0x00000000080472ca */ /* 0x000fe200000e0000 */
[----:B------:R-:W-:Y:S01]  /*1ec0*/  UMOV UR14, 0x0 ;  /* 0x00000000000e7882 */ /* 0x000fe20000000000 */
[----:B------:R-:W-:Y:S01]  /*1ed0*/  R2UR UR10, R10 ;  /* 0x000000000a0a72ca */ /* 0x000fe200000e0000 */
[----:B------:R-:W-:Y:S01]  /*1ee0*/  UMOV UR15, 0x10000000 ;  /* 0x10000000000f7882 */ /* 0x000fe20000000000 */
[----:B------:R-:W-:Y:S01]  /*1ef0*/  R2UR UR16, R24 ;  /* 0x00000000181072ca */ /* 0x000fe200000e0000 */
[----:B------:R-:W-:Y:S01]  /*1f00*/  IMAD.MOV.U32 R19, RZ, RZ, 0xb000 ;  /* 0x0000b000ff137424 */ /* 0x000fe200078e00ff */
[----:B------:R-:W-:Y:S02]  /*1f10*/  R2UR UR17, R25 ;  /* 0x00000000191172ca */ /* 0x000fe400000e0000 */
[----:B------:R-:W-:Y:S02]  /*1f20*/  R2UR UR11, R2 ;  /* 0x00000000020b72ca */ /* 0x000fe400000e0000 */
[----:B------:R-:W-:Y:S02]  /*1f30*/  R2UR UR12, R22 ;  /* 0x00000000160c72ca */ /* 0x000fe400000e0000 */
[----:B------:R-:W-:Y:S01]  /*1f40*/  R2UR UR13, R23 ;  /* 0x00000000170d72ca */ /* 0x000fe200000e0000 */
[----:B------:R-:W-:Y:S01]  /*1f50*/  UIADD3 UR9, UPT, UPT, UR4, 0x31808, URZ ;  /* 0x0003180804097890 */ /* 0x000fe2000fffe0ff */
[----:B------:R-:W-:Y:S01]  /*1f60*/  R2UR UR7, R18 ;  /* 0x00000000120772ca */ /* 0x000fe200000e0000 */
[----:B------:R-:W-:Y:S02]  /*1f70*/  UIADD3 UR10, UPT, UPT, UR10, -0x80, URZ ;  /* 0xffffff800a0a7890 */ /* 0x000fe4000fffe0ff */
[----:B------:R-:W-:Y:S02]  /*1f80*/  UIADD3 UR8, UPT, UPT, UR4, 0x8000, URZ ;  /* 0x0000800004087890 */ /* 0x000fe4000fffe0ff */
[----:B------:R-:W-:Y:S01]  /*1f90*/  UIADD3 UR4, UPT, UPT, UR4, 0x1b000, URZ ;  /* 0x0001b00004047890 */ /* 0x000fe2000fffe0ff */
[----:B------:R-:W-:Y:S02]  /*1fa0*/  UMOV UR5, UR9 ;  /* 0x0000000900057c82 */ /* 0x000fe40008000000 */
[----:B------:R-:W-:Y:S04]  /*1fb0*/  UMOV UR6, UR10 ;  /* 0x0000000a00067c82 */ /* 0x000fe80008000000 */
[----:B------:R2:W-:Y:S02]  /*1fc0*/  UTMALDG.2D [UR8], [UR16], desc[UR14] ;  /* 0x00000e08100075b4 */ /* 0x0005e40008009000 */
[----:B------:R2:W-:Y:S01]  /*1fd0*/  UTMALDG.2D [UR4], [UR12], desc[UR14] ;  /* 0x00000e040c0075b4 */ /* 0x0005e20008009000 */
[----:B------:R2:W-:Y:S01]  /*1fe0*/  SYNCS.ARRIVE.TRANS64 RZ, [R8+URZ+0x31808], R19 ;  /* 0x0318081308ff79a7 */ /* 0x0005e200080000ff */
[----:B------:R-:W3:Y:S02]  /*1ff0*/  SYNCS.PHASECHK.TRANS64.TRYWAIT P0, [R8+URZ+0x31830], R15 ;  /* 0x0318300f080075a7 */ /* 0x000ee400080011ff */
[----:B--23--:R-:W-:Y:S05]  /*2000*/  @!P0 BRA `(.L_x_27) ;  /* 0x0000002000f88947 */ /* 0x00cfea0003800000 */
.L_x_72:
[----:B------:R-:W-:Y:S01]  /*2010*/  R2UR UR4, R8 ;  /* 0x00000000080472ca */ /* 0x000fe200000e0000 */
[----:B------:R-:W-:Y:S01]  /*2020*/  UMOV UR14, 0x0 ;  /* 0x00000000000e7882 */ /* 0x000fe20000000000 */
[----:B------:R-:W-:Y:S01]  /*2030*/  R2UR UR10, R10 ;  /* 0x000000000a0a72ca */ /* 0x000fe200000e0000 */
[----:B------:R-:W-:Y:S01]  /*2040*/  UMOV UR15, 0x10000000 ;  /* 0x10000000000f7882 */ /* 0x000fe20000000000 */
[----:B------:R-:W-:Y:S01]  /*2050*/  R2UR UR16, R24 ;  /* 0x00000000181072ca */ /* 0x000fe200000e0000 */
[----:B------:R-:W-:Y:S01]  /*2060*/  VIADD R3, R10, 0x80 ;  /* 0x000000800a037836 */ /* 0x000fe20000000000 */
[----:B------:R-:W-:Y:S02]  /*2070*/  R2UR UR17, R25 ;  /* 0x00000000191172ca */ /* 0x000fe400000e0000 */
[----:B------:R-:W-:Y:S02]  /*2080*/  R2UR UR11, R2 ;  /* 0x00000000020b72ca */ /* 0x000fe400000e0000 */
[----:B------:R-:W-:Y:S02]  /*2090*/  R2UR UR12, R22 ;  /* 0x00000000160c72ca */ /* 0x000fe400000e0000 */
[----:B------:R-:W-:Y:S01]  /*20a0*/  R2UR UR13, R23 ;  /* 0x00000000170d72ca */ /* 0x000fe200000e0000 */
[----:B------:R-:W-:Y:S01]  /*20b0*/  UIADD3 UR9, UPT, UPT, UR4, 0x31810, URZ ;  /* 0x0003181004097890 */ /* 0x000fe2000fffe0ff */
[----:B------:R-:W-:Y:S01]  /*20c0*/  R2UR UR7, R18 ;  /* 0x00000000120772ca */ /* 0x000fe200000e0000 */
[----:B------:R-:W-:Y:S02]  /*20d0*/  UIADD3 UR8, UPT, UPT, UR4, 0xc000, URZ ;  /* 0x0000c00004087890 */ /* 0x000fe4000fffe0ff */
[----:B------:R-:W-:Y:S01]  /*20e0*/  UIADD3 UR4, UPT, UPT, UR4, 0x22000, URZ ;  /* 0x0002200004047890 */ /* 0x000fe2000fffe0ff */
[----:B------:R-:W-:Y:S02]  /*20f0*/  UMOV UR6, UR10 ;  /* 0x0000000a00067c82 */ /* 0x000fe40008000000 */
[----:B------:R-:W-:Y:S04]  /*2100*/  UMOV UR5, UR9 ;  /* 0x0000000900057c82 */ /* 0x000fe80008000000 */
[----:B------:R2:W-:Y:S03]  /*2110*/  UTMALDG.2D [UR8], [UR16], desc[UR14] ;  /* 0x00000e08100075b4 */ /* 0x0005e60008009000 */
[----:B------:R2:W-:Y:S01]  /*2120*/  UTMALDG.2D [UR4], [UR12], desc[UR14] ;  /* 0x00000e040c0075b4 */ /* 0x0005e20008009000 */
[----:B------:R2:W-:Y:S01]  /*2130*/  SYNCS.ARRIVE.TRANS64 RZ, [R8+URZ+0x31810], R19 ;  /* 0x0318101308ff79a7 */ /* 0x0005e200080000ff */
[----:B------:R-:W3:Y:S02]  /*2140*/  SYNCS.PHASECHK.TRANS64.TRYWAIT P0, [R8+URZ+0x31838], R15 ;  /* 0x0318380f080075a7 */ /* 0x000ee400080011ff */
[----:B--23--:R-:W-:Y:S05]  /*2150*/  @!P0 BRA `(.L_x_28) ;  /* 0x0000002000c08947 */ /* 0x00cfea0003800000 */
.L_x_74:
[----:B------:R-:W-:Y:S01]  /*2160*/  R2UR UR4, R8 ;  /* 0x00000000080472ca */ /* 0x000fe200000e0000 */
[----:B------:R-:W-:Y:S01]  /*2170*/  UMOV UR14, 0x0 ;  /* 0x00000000000e7882 */ /* 0x000fe20000000000 */
[----:B------:R-:W-:Y:S01]  /*2180*/  R2UR UR16, R24 ;  /* 0x00000000181072ca */ /* 0x000fe200000e0000 */
[----:B------:R-:W-:Y:S01]  /*2190*/  UMOV UR15, 0x10000000 ;  /* 0x10000000000f7882 */ /* 0x000fe20000000000 */
[----:B------:R-:W-:Y:S01]  /*21a0*/  R2UR UR17, R25 ;  /* 0x00000000191172ca */ /* 0x000fe200000e0000 */
[----:B------:R-:W-:Y:S01]  /*21b0*/  VIADD R10, R10, 0x200 ;  /* 0x000002000a0a7836 */ /* 0x000fe20000000000 */
[----:B------:R-:W-:Y:S01]  /*21c0*/  R2UR UR10, R3 ;  /* 0x00000000030a72ca */ /* 0x000fe200000e0000 */
[----:B------:R-:W-:Y:S01]  /*21d0*/  VIADD R0, R0, 0x1 ;  /* 0x0000000100007836 */ /* 0x000fe20000000000 */
[----:B------:R-:W-:Y:S02]  /*21e0*/  R2UR UR11, R2 ;  /* 0x00000000020b72ca */ /* 0x000fe400000e0000 */
[----:B------:R-:W-:Y:S02]  /*21f0*/  R2UR UR12, R22 ;  /* 0x00000000160c72ca */ /* 0x000fe400000e0000 */
[----:B------:R-:W-:Y:S01]  /*2200*/  R2UR UR13, R23 ;  /* 0x00000000170d72ca */ /* 0x000fe200000e0000 */
[----:B------:R-:W-:Y:S01]  /*2210*/  UIADD3 UR9, UPT, UPT, UR4, 0x31818, URZ ;  /* 0x0003181804097890 */ /* 0x000fe2000fffe0ff */
[----:B------:R-:W-:Y:S01]  /*2220*/  R2UR UR7, R18 ;  /* 0x00000000120772ca */ /* 0x000fe200000e0000 */
[----:B------:R-:W-:Y:S01]  /*2230*/  UIADD3 UR8, UPT, UPT, UR4, 0x10000, URZ ;  /* 0x0001000004087890 */ /* 0x000fe2000fffe0ff */
[----:B------:R-:W-:Y:S01]  /*2240*/  ISETP.NE.AND P0, PT, R10, 0x1d00, PT ;  /* 0x00001d000a00780c */ /* 0x000fe20003f05270 */
[----:B------:R-:W-:Y:S02]  /*2250*/  UIADD3 UR4, UPT, UPT, UR4, 0x29000, URZ ;  /* 0x0002900004047890 */ /* 0x000fe4000fffe0ff */
[----:B------:R-:W-:Y:S01]  /*2260*/  UMOV UR6, UR10 ;  /* 0x0000000a00067c82 */ /* 0x000fe20008000000 */
[----:B------:R-:W-:Y:S04]  /*2270*/  UMOV UR5, UR9 ;  /* 0x0000000900057c82 */ /* 0x000fe80008000000 */
[----:B------:R2:W-:Y:S03]  /*2280*/  UTMALDG.2D [UR8], [UR16], desc[UR14] ;  /* 0x00000e08100075b4 */ /* 0x0005e60008009000 */
[----:B------:R2:W-:Y:S01]  /*2290*/  UTMALDG.2D [UR4], [UR12], desc[UR14] ;  /* 0x00000e040c0075b4 */ /* 0x0005e20008009000 */
[----:B------:R2:W-:Y:S01]  /*22a0*/  SYNCS.ARRIVE.TRANS64 RZ, [R8+URZ+0x31818], R19 ;  /* 0x0318181308ff79a7 */ /* 0x0005e200080000ff */
[----:B------:R-:W-:Y:S05]  /*22b0*/  @P0 BRA `(.L_x_29) ;  /* 0xfffffff800180947 */ /* 0x000fea000383ffff */
[----:B------:R-:W-:-:S13]  /*22c0*/  ISETP.NE.AND P0, PT, R14, R11, PT ;  /* 0x0000000b0e00720c */ /* 0x000fda0003f05270 */
[----:B--2---:R-:W-:Y:S05]  /*22d0*/  @!P0 EXIT ;  /* 0x000000000000894d */ /* 0x004fea0003800000 */
[----:B------:R-:W-:-:S05]  /*22e0*/  IADD3 R14, PT, PT, R14, 0x1, RZ ;  /* 0x000000010e0e7810 */ /* 0x000fca0007ffe0ff */
[----:B------:R-:W-:Y:S01]  /*22f0*/  IMAD R0, R14, 0x92, R12 ;  /* 0x000000920e007824 */ /* 0x000fe200078e020c */
[----:B------:R-:W-:Y:S06]  /*2300*/  BRA `(.L_x_30) ;  /* 0xfffffff4009c7947 */ /* 0x000fec000383ffff */
.L_x_13:
[----:B------:R-:W-:-:S04]  /*2310*/  LOP3.LUT R0, R3, 0xfffffffc, RZ, 0xc0, !PT ;  /* 0xfffffffc03007812 */ /* 0x000fc800078ec0ff */
[----:B------:R-:W-:-:S13]  /*2320*/  ISETP.NE.AND P0, PT, R0, 0x4, PT ;  /* 0x000000040000780c */ /* 0x000fda0003f05270 */
[----:B-1----:R-:W-:Y:S05]  /*2330*/  @P0 EXIT ;  /* 0x000000000000094d */ /* 0x002fea0003800000 */
[----:B------:R-:W1:Y:S01]  /*2340*/  S2R R0, SR_CgaCtaId ;  /* 0x0000000000007919 */ /* 0x000e620000008800 */
[----:B------:R-:W-:-:S04]  /*2350*/  MOV R7, 0x400 ;  /* 0x0000040000077802 */ /* 0x000fc80000000f00 */
[----:B-1----:R-:W-:-:S05]  /*2360*/  LEA R0, R0, R7, 0x18 ;  /* 0x0000000700007211 */ /* 0x002fca00078ec0ff */
[----:B------:R-:W1:Y:S02]  /*2370*/  LDS R2, [R0+0x31880] ;  /* 0x0318800000027984 */ /* 0x000e640000000800 */
[----:B-1----:R-:W-:-:S13]  /*2380*/  ISETP.NE.AND P0, PT, R2, RZ, PT ;  /* 0x000000ff0200720c */ /* 0x002fda0003f05270 */
[----:B------:R-:W-:Y:S05]  /*2390*/  @!P0 BRA `(.L_x_31) ;  /* 0x0000000000048947 */ /* 0x000fea0003800000 */
[----:B------:R-:W-:Y:S05]  /*23a0*/  BPT.TRAP 0x1 ;  /* 0x000000040000795c */ /* 0x000fea0000300000 */
.L_x_31:
[----:B------:R-:W1:Y:S01]  /*23b0*/  S2UR UR4, SR_CTAID.X ;  /* 0x00000000000479c3 */ /* 0x000e620000002500 */
[----:B------:R-:W-:Y:S02]  /*23c0*/  IADD3 R3, PT, PT, R3, -0x4, RZ ;  /* 0xfffffffc03037810 */ /* 0x000fe40007ffe0ff */
[----:B-1----:R-:W-:-:S13]  /*23d0*/  ISETP.LE.U32.AND P0, PT, R5, UR4, PT ;  /* 0x0000000405007c0c */ /* 0x002fda000bf03070 */
[----:B------:R-:W-:Y:S05]  /*23e0*/  @P0 BRA `(.L_x_32) ;  /* 0x0000001800d40947 */ /* 0x000fea0003800000 */
[----:B------:R-:W-:Y:S02]  /*23f0*/  IMAD.U32 R31, RZ, RZ, UR4 ;  /* 0x00000004ff1f7e24 */ /* 0x000fe4000f8e00ff */
[----:B------:R-:W-:Y:S02]  /*2400*/  IMAD.SHL.U32 R21, R21, 0x4, RZ ;  /* 0x0000000415157824 */ /* 0x000fe400078e00ff */
[----:B------:R-:W-:Y:S01]  /*2410*/  IMAD.SHL.U32 R30, R3, 0x800, RZ ;  /* 0x00000800031e7824 */ /* 0x000fe200078e00ff */
[----:B------:R-:W-:Y:S01]  /*2420*/  LOP3.LUT R22, RZ, R31, RZ, 0x33, !PT ;  /* 0x0000001fff167212 */ /* 0x000fe200078e33ff */
[C---:B------:R-:W-:Y:S01]  /*2430*/  VIADD R27, R21.reuse, 0x1 ;  /* 0x00000001151b7836 */ /* 0x040fe20000000000 */
[----:B------:R-:W-:Y:S01]  /*2440*/  SHF.R.U32.HI R29, RZ, 0x3, R21 ;  /* 0x00000003ff1d7819 */ /* 0x000fe20000011615 */
[----:B------:R-:W-:Y:S01]  /*2450*/  IMAD.MOV.U32 R23, RZ, RZ, RZ ;  /* 0x000000ffff177224 */ /* 0x000fe200078e00ff */
[----:B------:R-:W-:Y:S01]  /*2460*/  IADD3 R25, PT, PT, R21, 0x3, RZ ;  /* 0x0000000315197810 */ /* 0x000fe20007ffe0ff */
[----:B------:R-:W-:Y:S01]  /*2470*/  IMAD.IADD R22, R5, 0x1, R22 ;  /* 0x0000000105167824 */ /* 0x000fe200078e0216 */
[----:B------:R-:W-:Y:S01]  /*2480*/  LOP3.LUT R2, R29, 0x3, RZ, 0xc0, !PT ;  /* 0x000000031d027812 */ /* 0x000fe200078ec0ff */
[----:B------:R-:W-:Y:S01]  /*2490*/  VIADD R5, R21, 0x2 ;  /* 0x0000000215057836 */ /* 0x000fe20000000000 */
[----:B------:R-:W-:-:S02]  /*24a0*/  PRMT R24, R31, 0x7610, R24 ;  /* 0x000076101f187816 */ /* 0x000fc40000000018 */
[----:B------:R-:W-:Y:S02]  /*24b0*/  SHF.R.U32.HI R22, RZ, 0x1, R22 ;  /* 0x00000001ff167819 */ /* 0x000fe40000011616 */
[C---:B------:R-:W-:Y:S02]  /*24c0*/  LOP3.LUT R28, R2.reuse, 0x4, R21, 0xf8, !PT ;  /* 0x00000004021c7812 */ /* 0x040fe400078ef815 */
[----:B------:R-:W-:Y:S01]  /*24d0*/  LOP3.LUT R27, R2, 0x5, R27, 0x78, !PT ;  /* 0x00000005021b7812 */ /* 0x000fe200078e781b */
[----:B------:R-:W-:Y:S01]  /*24e0*/  IMAD.HI.U32 R22, R22, -0x1f8fc7e3, RZ ;  /* 0xe070381d16167827 */ /* 0x000fe200078e00ff */
[C---:B------:R-:W-:Y:S02]  /*24f0*/  LOP3.LUT R26, R2.reuse, 0x6, R5, 0x78, !PT ;  /* 0x00000006021a7812 */ /* 0x040fe400078e7805 */
[----:B------:R-:W-:Y:S02]  /*2500*/  LOP3.LUT R25, R2, 0x7, R25, 0x78, !PT ;  /* 0x0000000702197812 */ /* 0x000fe400078e7819 */
[----:B------:R-:W-:-:S02]  /*2510*/  SHF.R.U32.HI R22, RZ, 0x6, R22 ;  /* 0x00000006ff167819 */ /* 0x000fc40000011616 */
[----:B------:R-:W-:-:S03]  /*2520*/  MOV R21, 0xffffffff ;  /* 0xffffffff00157802 */ /* 0x000fc60000000f00 */
[----:B------:R-:W-:-:S07]  /*2530*/  IMAD.MOV R22, RZ, RZ, -R22 ;  /* 0x000000ffff167224 */ /* 0x000fce00078e0a16 */
.L_x_55:
[----:B------:R-:W-:Y:S01]  /*2540*/  VIADD R21, R21, 0x1 ;  /* 0x0000000115157836 */ /* 0x000fe20000000000 */
[----:B------:R-:W-:Y:S05]  /*2550*/  YIELD ;  /* 0x0000000000007946 */ /* 0x000fea0003800000 */
[----:B--2---:R-:W-:Y:S01]  /*2560*/  IMAD.SHL.U32 R5, R21, 0x8, RZ ;  /* 0x0000000815057824 */ /* 0x004fe200078e00ff */
[----:B------:R-:W-:Y:S01]  /*2570*/  SHF.R.U32.HI R7, RZ, 0x1, R21 ;  /* 0x00000001ff077819 */ /* 0x000fe20000011615 */
[----:B------:R-:W-:Y:S01]  /*2580*/  VIADD R22, R22, 0x1 ;  /* 0x0000000116167836 */ /* 0x000fe20000000000 */
[----:B------:R-:W-:Y:S02]  /*2590*/  SHF.R.U32.HI R39, RZ, 0x4, R31 ;  /* 0x00000004ff277819 */ /* 0x000fe4000001161f */
[----:B------:R-:W-:-:S02]  /*25a0*/  LOP3.LUT R5, R5, 0x8, RZ, 0xc0, !PT ;  /* 0x0000000805057812 */ /* 0x000fc400078ec0ff */
[----:B------:R-:W-:Y:S01]  /*25b0*/  LOP3.LUT R7, R7, 0x1, RZ, 0xc0, !PT ;  /* 0x0000000107077812 */ /* 0x000fe200078ec0ff */
[----:B------:R-:W-:Y:S01]  /*25c0*/  IMAD.HI.U32 R39, R39, 0xd79435f, RZ ;  /* 0x0d79435f27277827 */ /* 0x000fe200078e00ff */
[----:B------:R-:W-:Y:S02]  /*25d0*/  ISETP.NE.AND P1, PT, R3, RZ, PT ;  /* 0x000000ff0300720c */ /* 0x000fe40003f25270 */
[----:B------:R-:W-:Y:S01]  /*25e0*/  SHF.L.U32 R7, R7, 0x1f, RZ ;  /* 0x0000001f07077819 */ /* 0x000fe200000006ff */
[----:B------:R-:W-:Y:S01]  /*25f0*/  IMAD.IADD R2, R0, 0x1, R5 ;  /* 0x0000000100027824 */ /* 0x000fe200078e0205 */
[C---:B------:R-:W-:Y:S01]  /*2600*/  PRMT R4, R39.reuse, 0x9910, RZ ;  /* 0x0000991027047816 */ /* 0x040fe200000000ff */
[----:B------:R-:W-:Y:S01]  /*2610*/  IMAD R35, R39, -0x10, R20 ;  /* 0xfffffff027237824 */ /* 0x000fe200078e0214 */
[----:B------:R-:W-:Y:S01]  /*2620*/  ISETP.NE.AND P0, PT, R22, 0x1, PT ;  /* 0x000000011600780c */ /* 0x000fe20003f05270 */
[----:B------:R-:W1:Y:S02]  /*2630*/  SYNCS.PHASECHK.TRANS64.TRYWAIT P2, [R2+URZ+0x31860], R7 ;  /* 0x03186007020075a7 */ /* 0x000e6400080411ff */
[----:B------:R-:W-:-:S05]  /*2640*/  IMAD R4, R4, 0x130, RZ ;  /* 0x0000013004047824 */ /* 0x000fca00078e02ff */
[----:B------:R-:W-:-:S04]  /*2650*/  IADD3 R5, PT, PT, RZ, -R4, RZ ;  /* 0x80000004ff057210 */ /* 0x000fc80007ffe0ff */
[----:B------:R-:W-:Y:S01]  /*2660*/  PRMT R5, R5, 0x7710, RZ ;  /* 0x0000771005057816 */ /* 0x000fe200000000ff */
[----:B-1----:R-:W-:Y:S06]  /*2670*/  @!P2 BRA `(.L_x_33) ;  /* 0x0000001c0094a947 */ /* 0x002fec0003800000 */
.L_x_76:
[----:B------:R-:W-:Y:S01]  /*2680*/  NOP ;  /* 0x0000000000007918 */ /* 0x000fe20000000000 */
[----:B------:R-:W-:Y:S01]  /*2690*/  LOP3.LUT R6, R21, 0x1, RZ, 0xc0, !PT ;  /* 0x0000000115067812 */ /* 0x000fe200078ec0ff */
[----:B------:R-:W-:Y:S01]  /*26a0*/  IMAD.IADD R38, R5, 0x1, R24 ;  /* 0x0000000105267824 */ /* 0x000fe200078e0218 */
[----:B------:R-:W-:Y:S01]  /*26b0*/  VIMNMX.U32 R35, PT, PT, R35, 0x10, PT ;  /* 0x0000001023237848 */ /* 0x000fe20003fe0000 */
[----:B------:R-:W-:Y:S06]  /*26c0*/  @P1 BRA `(.L_x_34) ;  /* 0x0000000000041947 */ /* 0x000fec0003800000 */
[----:B------:R-:W-:-:S04]  /*26d0*/  DEPBAR.LE SB0, 0x1 ;  /* 0x000080400000791a */ /* 0x000fc80000000000 */
.L_x_34:
[----:B------:R-:W-:Y:S02]  /*26e0*/  LOP3.LUT R8, R38, 0xffff, RZ, 0xc0, !PT ;  /* 0x0000ffff26087812 */ /* 0x000fe400078ec0ff */
[----:B------:R-:W-:Y:S02]  /*26f0*/  MOV R4, 0x2710 ;  /* 0x0000271000047802 */ /* 0x000fe40000000f00 */
[----:B-1----:R-:W-:Y:S05]  /*2700*/  CALL.REL.NOINC `($__internal_3_$__cuda_sm20_div_u16) ;  /* 0x0000001c00ac7944 */ /* 0x002fea0003c00000 */
[----:B------:R-:W-:Y:S05]  /*2710*/  WARPSYNC.ALL ;  /* 0x0000000000007948 */ /* 0x000fea0003800000 */
[----:B------:R-:W-:Y:S01]  /*2720*/  NOP ;  /* 0x0000000000007918 */ /* 0x000fe20000000000 */
[----:B------:R-:W-:Y:S02]  /*2730*/  ISETP.NE.AND P1, PT, R3, RZ, PT ;  /* 0x000000ff0300720c */ /* 0x000fe40003f25270 */
[----:B------:R-:W-:Y:S01]  /*2740*/  R2UR UR7, R6 ;  /* 0x00000000060772ca */ /* 0x000fe200000e0000 */
[----:B------:R-:W-:Y:S01]  /*2750*/  BAR.SYNC.DEFER_BLOCKING 0x8, 0x80 ;  /* 0x0202000000007b1d */ /* 0x000fe20000010000 */
[----:B------:R-:W-:Y:S01]  /*2760*/  IMAD R32, R23, 0x2000, R30 ;  /* 0x0000200017207824 */ /* 0x000fe200078e021e */
[----:B------:R-:W-:-:S03]  /*2770*/  PRMT R40, R36, 0x9910, RZ ;  /* 0x0000991024287816 */ /* 0x000fc600000000ff */
[----:B------:R-:W-:-:S04]  /*2780*/  IMAD R37, R29, 0x80, R32 ;  /* 0x000000801d257824 */ /* 0x000fc800078e0220 */
[----:B------:R-:W-:-:S03]  /*2790*/  IMAD R33, R28, 0x10, R37 ;  /* 0x000000101c217824 */ /* 0x000fc600078e0225 */
[----:B------:R-:W-:-:S09]  /*27a0*/  UIMAD UR7, UR7, 0xe0, URZ ;  /* 0x000000e0070778a4 */ /* 0x000fd2000f8e02ff */
[----:B------:R-:W1:Y:S01]  /*27b0*/  LDTM.x8 R12, tmem[UR7] ;  /* 0x00000007000c79ee */ /* 0x000e6200081c0000 */
[----:B------:R-:W-:Y:S01]  /*27c0*/  NOP ;  /* 0x0000000000007918 */ /* 0x000fe20000000000 */
[----:B-1----:R-:W1:Y:S01]  /*27d0*/  LDTM.x8 R4, tmem[UR7+0x8] ;  /* 0x00000807000479ee */ /* 0x002e6200081c0000 */
[----:B------:R-:W-:Y:S02]  /*27e0*/  F2FP.BF16.F32.PACK_AB R12, R13, R12 ;  /* 0x0000000c0d0c723e */ /* 0x000fe400000010ff */
[----:B------:R-:W-:Y:S02]  /*27f0*/  F2FP.BF16.F32.PACK_AB R13, R15, R14 ;  /* 0x0000000e0f0d723e */ /* 0x000fe400000010ff */
[----:B------:R-:W-:Y:S01]  /*2800*/  F2FP.BF16.F32.PACK_AB R14, R17, R16 ;  /* 0x00000010110e723e */ /* 0x000fe200000010ff */
[C---:B------:R-:W-:Y:S01]  /*2810*/  IMAD.IADD R16, R0.reuse, 0x1, R33 ;  /* 0x0000000100107824 */ /* 0x040fe200078e0221 */
[----:B------:R-:W-:Y:S02]  /*2820*/  F2FP.BF16.F32.PACK_AB R15, R19, R18 ;  /* 0x00000012130f723e */ /* 0x000fe400000010ff */
[----:B-1----:R-:W-:Y:S01]  /*2830*/  F2FP.BF16.F32.PACK_AB R33, R7, R6 ;  /* 0x000000060721723e */ /* 0x002fe200000010ff */
[----:B------:R-:W-:Y:S01]  /*2840*/  IMAD R7, R27, 0x10, R37 ;  /* 0x000000101b077824 */ /* 0x000fe200078e0225 */
[----:B------:R-:W-:Y:S01]  /*2850*/  F2FP.BF16.F32.PACK_AB R32, R5, R4 ;  /* 0x000000040520723e */ /* 0x000fe200000010ff */
[----:B------:R1:W-:Y:S01]  /*2860*/  STS.128 [R16], R12 ;  /* 0x0000000c10007388 */ /* 0x0003e20000000c00 */
[----:B------:R-:W-:Y:S01]  /*2870*/  PRMT R5, R35, 0x9910, RZ ;  /* 0x0000991023057816 */ /* 0x000fe200000000ff */
[----:B------:R-:W-:Y:S01]  /*2880*/  NOP ;  /* 0x0000000000007918 */ /* 0x000fe20000000000 */
[----:B------:R-:W-:Y:S01]  /*2890*/  F2FP.BF16.F32.PACK_AB R34, R9, R8 ;  /* 0x000000080922723e */ /* 0x000fe200000010ff */
[----:B------:R-:W-:Y:S01]  /*28a0*/  IMAD.IADD R42, R0, 0x1, R7 ;  /* 0x00000001002a7824 */ /* 0x000fe200078e0207 */
[----:B------:R-:W-:Y:S01]  /*28b0*/  F2FP.BF16.F32.PACK_AB R35, R11, R10 ;  /* 0x0000000a0b23723e */ /* 0x000fe200000010ff */
[----:B------:R-:W-:-:S04]  /*28c0*/  IMAD R40, R40, R5, RZ ;  /* 0x0000000528287224 */ /* 0x000fc800078e02ff */
[----:B------:R2:W-:Y:S01]  /*28d0*/  STS.128 [R42], R32 ;  /* 0x000000202a007388 */ /* 0x0005e20000000c00 */
[----:B------:R-:W-:-:S05]  /*28e0*/  IMAD.MOV R40, RZ, RZ, -R40 ;  /* 0x000000ffff287224 */ /* 0x000fca00078e0a28 */
[----:B------:R-:W-:-:S05]  /*28f0*/  PRMT R41, R40, 0x7710, RZ ;  /* 0x0000771028297816 */ /* 0x000fca00000000ff */
[----:B------:R-:W-:-:S05]  /*2900*/  IMAD.IADD R38, R38, 0x1, R41 ;  /* 0x0000000126267824 */ /* 0x000fca00078e0229 */
[----:B------:R-:W-:Y:S01]  /*2910*/  LOP3.LUT R38, R38, 0xffff, RZ, 0xc0, !PT ;  /* 0x0000ffff26267812 */ /* 0x000fe200078ec0ff */
[----:B-1----:R-:W1:Y:S01]  /*2920*/  LDTM.x8 R12, tmem[UR7+0x10] ;  /* 0x00001007000c79ee */ /* 0x002e6200081c0000 */
[----:B------:R-:W-:Y:S01]  /*2930*/  NOP ;  /* 0x0000000000007918 */ /* 0x000fe20000000000 */
[----:B-1----:R-:W1:Y:S02]  /*2940*/  LDTM.x8 R4, tmem[UR7+0x18] ;  /* 0x00001807000479ee */ /* 0x002e6400081c0000 */
[----:B------:R-:W-:Y:S01]  /*2950*/  IMAD R39, R39, 0x10, R38 ;  /* 0x0000001027277824 */ /* 0x000fe200078e0226 */
[----:B--2---:R-:W-:-:S03]  /*2960*/  LOP3.LUT R32, R36, 0xffff, RZ, 0xc0, !PT ;  /* 0x0000ffff24207812 */ /* 0x004fc600078ec0ff */
[----:B------:R-:W-:Y:S02]  /*2970*/  IMAD.SHL.U32 R33, R39, 0x80, RZ ;  /* 0x0000008027217824 */ /* 0x000fe400078e00ff */
[----:B------:R-:W-:Y:S01]  /*2980*/  IMAD R32, R32, 0xe0, RZ ;  /* 0x000000e020207824 */ /* 0x000fe200078e02ff */
[----:B------:R-:W-:Y:S02]  /*2990*/  F2FP.BF16.F32.PACK_AB R12, R13, R12 ;  /* 0x0000000c0d0c723e */ /* 0x000fe400000010ff */
[----:B------:R-:W-:Y:S02]  /*29a0*/  F2FP.BF16.F32.PACK_AB R13, R15, R14 ;  /* 0x0000000e0f0d723e */ /* 0x000fe400000010ff */
[----:B------:R-:W-:Y:S01]  /*29b0*/  F2FP.BF16.F32.PACK_AB R14, R17, R16 ;  /* 0x00000010110e723e */ /* 0x000fe200000010ff */
[--C-:B------:R-:W-:Y:S01]  /*29c0*/  IMAD R17, R26, 0x10, R37.reuse ;  /* 0x000000101a117824 */ /* 0x100fe200078e0225 */
[----:B------:R-:W-:Y:S01]  /*29d0*/  F2FP.BF16.F32.PACK_AB R15, R19, R18 ;  /* 0x00000012130f723e */ /* 0x000fe200000010ff */
[----:B------:R-:W-:Y:S01]  /*29e0*/  IMAD R37, R25, 0x10, R37 ;  /* 0x0000001019257824 */ /* 0x000fe200078e0225 */
[----:B-1----:R-:W-:Y:S01]  /*29f0*/  F2FP.BF16.F32.PACK_AB R4, R5, R4 ;  /* 0x000000040504723e */ /* 0x002fe200000010ff */
[C---:B------:R-:W-:Y:S01]  /*2a00*/  IMAD.IADD R17, R0.reuse, 0x1, R17 ;  /* 0x0000000100117824 */ /* 0x040fe200078e0211 */
[----:B------:R-:W-:Y:S01]  /*2a10*/  F2FP.BF16.F32.PACK_AB R5, R7, R6 ;  /* 0x000000060705723e */ /* 0x000fe200000010ff */
[----:B------:R-:W-:Y:S01]  /*2a20*/  IMAD.IADD R37, R0, 0x1, R37 ;  /* 0x0000000100257824 */ /* 0x000fe200078e0225 */
[----:B------:R-:W-:-:S02]  /*2a30*/  F2FP.BF16.F32.PACK_AB R6, R9, R8 ;  /* 0x000000080906723e */ /* 0x000fc400000010ff */
[----:B------:R-:W-:Y:S01]  /*2a40*/  F2FP.BF16.F32.PACK_AB R7, R11, R10 ;  /* 0x0000000a0b07723e */ /* 0x000fe200000010ff */
[----:B------:R1:W-:Y:S01]  /*2a50*/  STS.128 [R17], R12 ;  /* 0x0000000c11007388 */ /* 0x0003e20000000c00 */
[----:B------:R-:W-:-:S03]  /*2a60*/  NOP ;  /* 0x0000000000007918 */ /* 0x000fc60000000000 */
[----:B------:R1:W-:Y:S01]  /*2a70*/  STS.128 [R37], R4 ;  /* 0x0000000425007388 */ /* 0x0003e20000000c00 */
[----:B------:R2:W-:Y:S06]  /*2a80*/  MEMBAR.ALL.CTA ;  /* 0x0000000000007992 */ /* 0x0005ec0000008000 */
[----:B--2---:R-:W2:Y:S02]  /*2a90*/  FENCE.VIEW.ASYNC.S ;  /* 0x00000000000073c6 */ /* 0x004ea40000000000 */
[----:B--2---:R-:W-:Y:S06]  /*2aa0*/  BAR.SYNC.DEFER_BLOCKING 0x8, 0x80 ;  /* 0x0202000000007b1d */ /* 0x004fec0000010000 */
[----:B------:R-:W-:Y:S05]  /*2ab0*/  @P1 BRA `(.L_x_35) ;  /* 0x0000000000381947 */ /* 0x000fea0003800000 */
[----:B------:R-:W-:Y:S01]  /*2ac0*/  ELECT P2, URZ, PT ;  /* 0x0000000000ff782f */ /* 0x000fe20003840000 */
[----:B------:R-:W-:-:S12]  /*2ad0*/  BSSY.RECONVERGENT B0, `(.L_x_35) ;  /* 0x000000c000007945 */ /* 0x000fd80003800200 */
[----:B------:R-:W-:Y:S05]  /*2ae0*/  @!P2 BRA `(.L_x_36) ;  /* 0x000000000028a947 */ /* 0x000fea0003800000 */
[----:B------:R-:W2:Y:S01]  /*2af0*/  LDCU.64 UR8, c[0x0][0x348] ;  /* 0x00006900ff0877ac */ /* 0x000ea20008000a00 */
[----:B------:R-:W-:Y:S02]  /*2b00*/  R2UR UR10, R23 ;  /* 0x00000000170a72ca */ /* 0x000fe400000e0000 */
[----:B------:R-:W-:Y:S02]  /*2b10*/  R2UR UR4, R0 ;  /* 0x00000000000472ca */ /* 0x000fe400000e0000 */
[----:B------:R-:W-:Y:S02]  /*2b20*/  R2UR UR5, R32 ;  /* 0x00000000200572ca */ /* 0x000fe400000e0000 */
[----:B------:R-:W-:-:S09]  /*2b30*/  R2UR UR6, R33 ;  /* 0x00000000210672ca */ /* 0x000fd200000e0000 */
[----:B------:R-:W-:Y:S02]  /*2b40*/  ULEA UR4, UR10, UR4, 0xd ;  /* 0x000000040a047291 */ /* 0x000fe4000f8e68ff */
[----:B--2---:R-:W-:-:S04]  /*2b50*/  UIADD3 UR8, UP0, UPT, UR8, 0x240, URZ ;  /* 0x0000024008087890 */ /* 0x004fc8000ff1e0ff */
[----:B------:R-:W-:-:S09]  /*2b60*/  UIADD3.X UR9, UPT, UPT, URZ, UR9, URZ, UP0, !UPT ;  /* 0x00000009ff097290 */ /* 0x000fd200087fe4ff */
[----:B------:R2:W-:Y:S02]  /*2b70*/  UTMASTG.2D [UR4], [UR8] ;  /* 0x00000004080073b5 */ /* 0x0005e40008008000 */
[----:B--2---:R0:W-:Y:S02]  /*2b80*/  UTMACMDFLUSH ;  /* 0x00000000000079b7 */ /* 0x0041e40000000000 */
.L_x_36:
[----:B------:R-:W-:Y:S05]  /*2b90*/  BSYNC.RECONVERGENT B0 ;  /* 0x0000000000007941 */ /* 0x000fea0003800200 */
.L_x_35:
[----:B------:R-:W-:Y:S05]  /*2ba0*/  @P1 BRA `(.L_x_37) ;  /* 0x0000000000041947 */ /* 0x000fea0003800000 */
[----:B------:R-:W-:-:S04]  /*2bb0*/  DEPBAR.LE SB0, 0x1 ;  /* 0x000080400000791a */ /* 0x000fc80000000000 */
.L_x_37:
[----:B------:R-:W-:Y:S01]  /*2bc0*/  BAR.SYNC.DEFER_BLOCKING 0x8, 0x80 ;  /* 0x0202000000007b1d */ /* 0x000fe20000010000 */
[----:B------:R-:W-:-:S04]  /*2bd0*/  LOP3.LUT R53, R23, 0x1, RZ, 0xc0, !PT ;  /* 0x0000000117357812 */ /* 0x000fc800078ec0ff */
[----:B------:R-:W-:Y:S01]  /*2be0*/  LOP3.LUT R23, R53, 0x1, RZ, 0x3c, !PT ;  /* 0x0000000135177812 */ /* 0x000fe200078e3cff */
[----:B-1----:R-:W1:Y:S04]  /*2bf0*/  LDTM.x8 R12, tmem[UR7+0x20] ;  /* 0x00002007000c79ee */ /* 0x002e6800081c0000 */
[C---:B------:R-:W-:Y:S02]  /*2c00*/  IMAD R34, R23.reuse, 0x2000, R30 ;  /* 0x0000200017227824 */ /* 0x040fe400078e021e */
[----:B------:R-:W-:Y:S02]  /*2c10*/  IMAD R50, R23, 0x2000, R0 ;  /* 0x0000200017327824 */ /* 0x000fe400078e0200 */
[----:B------:R-:W-:-:S04]  /*2c20*/  IMAD R34, R29, 0x80, R34 ;  /* 0x000000801d227824 */ /* 0x000fc800078e0222 */
[--C-:B------:R-:W-:Y:S02]  /*2c30*/  IMAD R37, R28, 0x10, R34.reuse ;  /* 0x000000101c257824 */ /* 0x100fe400078e0222 */
[--C-:B------:R-:W-:Y:S02]  /*2c40*/  IMAD R35, R27, 0x10, R34.reuse ;  /* 0x000000101b237824 */ /* 0x100fe400078e0222 */
[C---:B------:R-:W-:Y:S01]  /*2c50*/  IMAD.IADD R37, R0.reuse, 0x1, R37 ;  /* 0x0000000100257824 */ /* 0x040fe200078e0225 */
[----:B------:R-:W-:Y:S01]  /*2c60*/  NOP ;  /* 0x0000000000007918 */ /* 0x000fe20000000000 */
[----:B-1----:R-:W1:Y:S01]  /*2c70*/  LDTM.x8 R4, tmem[UR7+0x28] ;  /* 0x00002807000479ee */ /* 0x002e6200081c0000 */
[----:B------:R-:W-:Y:S02]  /*2c80*/  IMAD.IADD R35, R0, 0x1, R35 ;  /* 0x0000000100237824 */ /* 0x000fe400078e0223 */
[--C-:B------:R-:W-:Y:S02]  /*2c90*/  IMAD R39, R26, 0x10, R34.reuse ;  /* 0x000000101a277824 */ /* 0x100fe400078e0222 */
[----:B------:R-:W-:Y:S01]  /*2ca0*/  IMAD R51, R25, 0x10, R34 ;  /* 0x0000001019337824 */ /* 0x000fe200078e0222 */
[----:B------:R-:W-:Y:S01]  /*2cb0*/  F2FP.BF16.F32.PACK_AB R44, R13, R12 ;  /* 0x0000000c0d2c723e */ /* 0x000fe200000010ff */
[C---:B------:R-:W-:Y:S01]  /*2cc0*/  IMAD.IADD R39, R0.reuse, 0x1, R39 ;  /* 0x0000000100277824 */ /* 0x040fe200078e0227 */
[----:B------:R-:W-:Y:S01]  /*2cd0*/  F2FP.BF16.F32.PACK_AB R45, R15, R14 ;  /* 0x0000000e0f2d723e */ /* 0x000fe200000010ff */
[----:B------:R-:W-:Y:S01]  /*2ce0*/  IMAD.IADD R51, R0, 0x1, R51 ;  /* 0x0000000100337824 */ /* 0x000fe200078e0233 */
[----:B------:R-:W-:-:S02]  /*2cf0*/  F2FP.BF16.F32.PACK_AB R46, R17, R16 ;  /* 0x00000010112e723e */ /* 0x000fc400000010ff */
[----:B------:R-:W-:-:S05]  /*2d00*/  F2FP.BF16.F32.PACK_AB R47, R19, R18 ;  /* 0x00000012132f723e */ /* 0x000fca00000010ff */
[----:B------:R2:W-:Y:S01]  /*2d10*/  STS.128 [R37], R44 ;  /* 0x0000002c25007388 */ /* 0x0005e20000000c00 */
[----:B------:R-:W-:Y:S01]  /*2d20*/  NOP ;  /* 0x0000000000007918 */ /* 0x000fe20000000000 */
[----:B-1----:R-:W1:Y:S01]  /*2d30*/  LDTM.x8 R12, tmem[UR7+0x30] ;  /* 0x00003007000c79ee */ /* 0x002e6200081c0000 */
[----:B------:R-:W-:Y:S02]  /*2d40*/  F2FP.BF16.F32.PACK_AB R40, R5, R4 ;  /* 0x000000040528723e */ /* 0x000fe400000010ff */
[----:B------:R-:W-:Y:S02]  /*2d50*/  F2FP.BF16.F32.PACK_AB R41, R7, R6 ;  /* 0x000000060729723e */ /* 0x000fe400000010ff */
[----:B------:R-:W-:Y:S02]  /*2d60*/  F2FP.BF16.F32.PACK_AB R42, R9, R8 ;  /* 0x00000008092a723e */ /* 0x000fe400000010ff */
        /* <DEDUP_REMOVED lines=10> */
[----:B-1----:R-:W-:Y:S02]  /*2e10*/  F2FP.BF16.F32.PACK_AB R4, R5, R4 ;  /* 0x000000040504723e */ /* 0x002fe400000010ff */
[----:B------:R-:W-:Y:S02]  /*2e20*/  F2FP.BF16.F32.PACK_AB R5, R7, R6 ;  /* 0x000000060705723e */ /* 0x000fe400000010ff */
[----:B------:R-:W-:Y:S02]  /*2e30*/  F2FP.BF16.F32.PACK_AB R6, R9, R8 ;  /* 0x000000080906723e */ /* 0x000fe400000010ff */
[----:B------:R-:W-:-:S05]  /*2e40*/  F2FP.BF16.F32.PACK_AB R7, R11, R10 ;  /* 0x0000000a0b07723e */ /* 0x000fca00000010ff */
[----:B------:R2:W-:Y:S01]  /*2e50*/  STS.128 [R51], R4 ;  /* 0x0000000433007388 */ /* 0x0005e20000000c00 */
[----:B------:R1:W-:Y:S06]  /*2e60*/  MEMBAR.ALL.CTA ;  /* 0x0000000000007992 */ /* 0x0003ec0000008000 */
[----:B-1----:R-:W1:Y:S02]  /*2e70*/  FENCE.VIEW.ASYNC.S ;  /* 0x00000000000073c6 */ /* 0x002e640000000000 */
[----:B-1----:R-:W-:Y:S06]  /*2e80*/  BAR.SYNC.DEFER_BLOCKING 0x8, 0x80 ;  /* 0x0202000000007b1d */ /* 0x002fec0000010000 */
[----:B------:R-:W-:Y:S05]  /*2e90*/  @P1 BRA `(.L_x_38) ;  /* 0x0000000000381947 */ /* 0x000fea0003800000 */
[----:B------:R-:W-:Y:S01]  /*2ea0*/  ELECT P2, URZ, PT ;  /* 0x0000000000ff782f */ /* 0x000fe20003840000 */
[----:B------:R-:W-:-:S12]  /*2eb0*/  BSSY.RECONVERGENT B0, `(.L_x_39) ;  /* 0x000000b000007945 */ /* 0x000fd80003800200 */
[----:B------:R-:W-:Y:S05]  /*2ec0*/  @!P2 BRA `(.L_x_40) ;  /* 0x000000000024a947 */ /* 0x000fea0003800000 */
[----:B------:R-:W1:Y:S01]  /*2ed0*/  LDCU.64 UR8, c[0x0][0x348] ;  /* 0x00006900ff0877ac */ /* 0x000e620008000a00 */
[----:B------:R-:W-:Y:S02]  /*2ee0*/  R2UR UR5, R32 ;  /* 0x00000000200572ca */ /* 0x000fe400000e0000 */
[----:B------:R-:W-:Y:S02]  /*2ef0*/  R2UR UR4, R50 ;  /* 0x00000000320472ca */ /* 0x000fe400000e0000 */
[----:B------:R-:W-:-:S09]  /*2f00*/  R2UR UR6, R33 ;  /* 0x00000000210672ca */ /* 0x000fd200000e0000 */
[----:B------:R-:W-:Y:S02]  /*2f10*/  UIADD3 UR5, UPT, UPT, UR5, 0x20, URZ ;  /* 0x0000002005057890 */ /* 0x000fe4000fffe0ff */
[----:B-1----:R-:W-:-:S04]  /*2f20*/  UIADD3 UR8, UP0, UPT, UR8, 0x240, URZ ;  /* 0x0000024008087890 */ /* 0x002fc8000ff1e0ff */
[----:B------:R-:W-:-:S09]  /*2f30*/  UIADD3.X UR9, UPT, UPT, URZ, UR9, URZ, UP0, !UPT ;  /* 0x00000009ff097290 */ /* 0x000fd200087fe4ff */
[----:B------:R1:W-:Y:S02]  /*2f40*/  UTMASTG.2D [UR4], [UR8] ;  /* 0x00000004080073b5 */ /* 0x0003e40008008000 */
[----:B-1----:R0:W-:Y:S02]  /*2f50*/  UTMACMDFLUSH ;  /* 0x00000000000079b7 */ /* 0x0021e40000000000 */
.L_x_40:
[----:B------:R-:W-:Y:S05]  /*2f60*/  BSYNC.RECONVERGENT B0 ;  /* 0x0000000000007941 */ /* 0x000fea0003800200 */
.L_x_39:
[----:B------:R-:W-:-:S04]  /*2f70*/  DEPBAR.LE SB0, 0x1 ;  /* 0x000080400000791a */ /* 0x000fc80000000000 */
.L_x_38:
[----:B------:R-:W-:Y:S01]  /*2f80*/  BAR.SYNC.DEFER_BLOCKING 0x8, 0x80 ;  /* 0x0202000000007b1d */ /* 0x000fe20000010000 */
[C---:B------:R-:W-:Y:S02]  /*2f90*/  IMAD R38, R53.reuse, 0x2000, R30 ;  /* 0x0000200035267824 */ /* 0x040fe400078e021e */
[----:B------:R-:W-:Y:S02]  /*2fa0*/  IMAD R48, R53, 0x2000, R0 ;  /* 0x0000200035307824 */ /* 0x000fe400078e0200 */
[----:B------:R-:W-:Y:S01]  /*2fb0*/  IMAD R38, R29, 0x80, R38 ;  /* 0x000000801d267824 */ /* 0x000fe200078e0226 */
[----:B--2---:R-:W1:Y:S03]  /*2fc0*/  LDTM.x8 R12, tmem[UR7+0x40] ;  /* 0x00004007000c79ee */ /* 0x004e6600081c0000 */
[----:B------:R-:W-:-:S04]  /*2fd0*/  IMAD R49, R25, 0x10, R38 ;  /* 0x0000001019317824 */ /* 0x000fc800078e0226 */
[----:B------:R-:W-:Y:S01]  /*2fe0*/  IMAD.IADD R49, R0, 0x1, R49 ;  /* 0x0000000100317824 */ /* 0x000fe200078e0231 */
[----:B------:R-:W-:Y:S01]  /*2ff0*/  NOP ;  /* 0x0000000000007918 */ /* 0x000fe20000000000 */
[----:B-1----:R-:W1:Y:S01]  /*3000*/  LDTM.x8 R4, tmem[UR7+0x48] ;  /* 0x00004807000479ee */ /* 0x002e6200081c0000 */
[----:B------:R-:W-:Y:S01]  /*3010*/  F2FP.BF16.F32.PACK_AB R44, R13, R12 ;  /* 0x0000000c0d2c723e */ /* 0x000fe200000010ff */
[----:B------:R-:W-:Y:S01]  /*3020*/  IMAD R13, R28, 0x10, R38 ;  /* 0x000000101c0d7824 */ /* 0x000fe200078e0226 */
[----:B------:R-:W-:Y:S02]  /*3030*/  F2FP.BF16.F32.PACK_AB R45, R15, R14 ;  /* 0x0000000e0f2d723e */ /* 0x000fe400000010ff */
[----:B------:R-:W-:Y:S01]  /*3040*/  F2FP.BF16.F32.PACK_AB R46, R17, R16 ;  /* 0x00000010112e723e */ /* 0x000fe200000010ff */
[----:B------:R-:W-:Y:S01]  /*3050*/  IMAD.IADD R36, R0, 0x1, R13 ;  /* 0x0000000100247824 */ /* 0x000fe200078e020d */
[----:B------:R-:W-:-:S05]  /*3060*/  F2FP.BF16.F32.PACK_AB R47, R19, R18 ;  /* 0x00000012132f723e */ /* 0x000fca00000010ff */
[----:B------:R2:W-:Y:S01]  /*3070*/  STS.128 [R36], R44 ;  /* 0x0000002c24007388 */ /* 0x0005e20000000c00 */
        /* <DEDUP_REMOVED lines=11> */
[----:B------:R-:W-:Y:S02]  /*3130*/  F2FP.BF16.F32.PACK_AB R12, R13, R12 ;  /* 0x0000000c0d0c723e */ /* 0x000fe400000010ff */
[----:B------:R-:W-:Y:S02]  /*3140*/  F2FP.BF16.F32.PACK_AB R13, R15, R14 ;  /* 0x0000000e0f0d723e */ /* 0x000fe400000010ff */
[----:B------:R-:W-:Y:S01]  /*3150*/  F2FP.BF16.F32.PACK_AB R14, R17, R16 ;  /* 0x00000010110e723e */ /* 0x000fe200000010ff */
[----:B------:R-:W-:Y:S01]  /*3160*/  IMAD R17, R26, 0x10, R38 ;  /* 0x000000101a117824 */ /* 0x000fe200078e0226 */
[----:B------:R-:W-:-:S03]  /*3170*/  F2FP.BF16.F32.PACK_AB R15, R19, R18 ;  /* 0x00000012130f723e */ /* 0x000fc600000010ff */
[----:B------:R-:W-:-:S05]  /*3180*/  IMAD.IADD R38, R0, 0x1, R17 ;  /* 0x0000000100267824 */ /* 0x000fca00078e0211 */
        /* <DEDUP_REMOVED lines=23> */
.L_x_43:
[----:B------:R-:W-:Y:S05]  /*3300*/  BSYNC.RECONVERGENT B0 ;  /* 0x0000000000007941 */ /* 0x000fea0003800200 */
.L_x_42:
[----:B------:R-:W-:-:S04]  /*3310*/  DEPBAR.LE SB0, 0x1 ;  /* 0x000080400000791a */ /* 0x000fc80000000000 */
.L_x_41:
[----:B------:R-:W-:Y:S06]  /*3320*/  BAR.SYNC.DEFER_BLOCKING 0x8, 0x80 ;  /* 0x0202000000007b1d */ /* 0x000fec0000010000 */
[----:B--2---:R-:W1:Y:S01]  /*3330*/  LDTM.x8 R12, tmem[UR7+0x60] ;  /* 0x00006007000c79ee */ /* 0x004e6200081c0000 */
[----:B------:R-:W-:Y:S01]  /*3340*/  NOP ;  /* 0x0000000000007918 */ /* 0x000fe20000000000 */
[----:B-1----:R-:W1:Y:S01]  /*3350*/  LDTM.x8 R4, tmem[UR7+0x68] ;  /* 0x00006807000479ee */ /* 0x002e6200081c0000 */
[----:B------:R-:W-:Y:S02]  /*3360*/  F2FP.BF16.F32.PACK_AB R44, R13, R12 ;  /* 0x0000000c0d2c723e */ /* 0x000fe400000010ff */
[----:B------:R-:W-:-:S02]  /*3370*/  F2FP.BF16.F32.PACK_AB R45, R15, R14 ;  /* 0x0000000e0f2d723e */ /* 0x000fc400000010ff */
        /* <DEDUP_REMOVED lines=39> */
.L_x_46:
[----:B------:R-:W-:Y:S05]  /*35f0*/  BSYNC.RECONVERGENT B0 ;  /* 0x0000000000007941 */ /* 0x000fea0003800200 */
.L_x_45:
[----:B------:R-:W-:-:S04]  /*3600*/  DEPBAR.LE SB0, 0x1 ;  /* 0x000080400000791a */ /* 0x000fc80000000000 */
.L_x_44:
        /* <DEDUP_REMOVED lines=45> */
.L_x_49:
[----:B------:R-:W-:Y:S05]  /*38e0*/  BSYNC.RECONVERGENT B0 ;  /* 0x0000000000007941 */ /* 0x000fea0003800200 */
.L_x_48:
[----:B------:R-:W-:-:S04]  /*38f0*/  DEPBAR.LE SB0, 0x1 ;  /* 0x000080400000791a */ /* 0x000fc80000000000 */
.L_x_47:
        /* <DEDUP_REMOVED lines=45> */
.L_x_52:
[----:B------:R-:W-:Y:S05]  /*3bd0*/  BSYNC.RECONVERGENT B0 ;  /* 0x0000000000007941 */ /* 0x000fea0003800200 */
.L_x_51:
[----:B------:R-:W-:-:S04]  /*3be0*/  DEPBAR.LE SB0, 0x1 ;  /* 0x000080400000791a */ /* 0x000fc80000000000 */
.L_x_50:
[----:B------:R-:W-:Y:S01]  /*3bf0*/  BAR.SYNC.DEFER_BLOCKING 0x8, 0x80 ;  /* 0x0202000000007b1d */ /* 0x000fe20000010000 */
[----:B------:R-:W-:-:S05]  /*3c00*/  VIADD R2, R2, 0x31870 ;  /* 0x0003187002027836 */ /* 0x000fca0000000000 */
[----:B------:R-:W-:Y:S01]  /*3c10*/  PRMT R2, RZ, 0x654, R2 ;  /* 0x00000654ff027816 */ /* 0x000fe20000000002 */
[----:B--2---:R-:W1:Y:S01]  /*3c20*/  LDTM.x8 R12, tmem[UR7+0xc0] ;  /* 0x0000c007000c79ee */ /* 0x004e6200081c0000 */
        /* <DEDUP_REMOVED lines=27> */
[----:B------:R-:W-:Y:S01]  /*3de0*/  NOP ;  /* 0x0000000000007918 */ /* 0x000fe20000000000 */
[----:B------:R2:W-:Y:S01]  /*3df0*/  SYNCS.ARRIVE.TRANS64.RED.A1T0 RZ, [R2+URZ], RZ ;  /* 0x000000ff02ff79a7 */ /* 0x0005e200081004ff */
        /* <DEDUP_REMOVED lines=16> */
.L_x_54:
[----:B------:R-:W-:Y:S05]  /*3f00*/  BSYNC.RECONVERGENT B0 ;  /* 0x0000000000007941 */ /* 0x000fea0003800200 */
.L_x_53:
[----:B------:R-:W-:Y:S02]  /*3f10*/  IADD3 R24, PT, PT, R24, 0x92, RZ ;  /* 0x0000009218187810 */ /* 0x000fe40007ffe0ff */
[----:B------:R-:W-:Y:S01]  /*3f20*/  IADD3 R31, PT, PT, R31, 0x92, RZ ;  /* 0x000000921f1f7810 */ /* 0x000fe20007ffe0ff */
[----:B------:R-:W-:Y:S06]  /*3f30*/  @P0 BRA `(.L_x_55) ;  /* 0xffffffe400800947 */ /* 0x000fec000383ffff */
.L_x_32:
[----:B------:R-:W-:-:S13]  /*3f40*/  ISETP.NE.AND P0, PT, R3, 0x3, PT ;  /* 0x000000030300780c */ /* 0x000fda0003f05270 */
[----:B------:R-:W-:Y:S05]  /*3f50*/  @P0 EXIT ;  /* 0x000000000000094d */ /* 0x000fea0003800000 */
[----:B------:R-:W-:Y:S05]  /*3f60*/  WARPSYNC.ALL ;  /* 0x0000000000007948 */ /* 0x000fea0003800000 */
[----:B------:R-:W-:Y:S01]  /*3f70*/  NOP ;  /* 0x0000000000007918 */ /* 0x000fe20000000000 */
[----:B------:R-:W1:Y:S01]  /*3f80*/  S2UR UR5, SR_CgaCtaId ;  /* 0x00000000000579c3 */ /* 0x000e620000008800 */
[----:B------:R-:W-:Y:S02]  /*3f90*/  UMOV UR4, 0x50 ;  /* 0x0000005000047882 */ /* 0x000fe40000000000 */
[----:B-1----:R-:W-:-:S09]  /*3fa0*/  ULEA UR5, UR5, UR4, 0x18 ;  /* 0x0000000405057291 */ /* 0x002fd2000f8ec0ff */
[----:B--2---:R-:W1:Y:S02]  /*3fb0*/  LDS R2, [UR5] ;  /* 0x00000005ff027984 */ /* 0x004e640008000800 */
[----:B-1----:R-:W-:-:S04]  /*3fc0*/  LOP3.LUT R0, R2, 0xffff, RZ, 0xc0, !PT ;  /* 0x0000ffff02007812 */ /* 0x002fc800078ec0ff */
[----:B------:R-:W-:-:S13]  /*3fd0*/  ISETP.NE.AND P0, PT, R0, 0xffff, PT ;  /* 0x0000ffff0000780c */ /* 0x000fda0003f05270 */
[----:B------:R-:W-:Y:S05]  /*3fe0*/  @P0 BRA `(.L_x_56) ;  /* 0x0000000000480947 */ /* 0x000fea0003800000 */
[----:B------:R-:W-:-:S04]  /*3ff0*/  SHF.R.U32.HI R0, RZ, 0x10, R2 ;  /* 0x00000010ff007819 */ /* 0x000fc80000011602 */
[----:B------:R-:W-:-:S04]  /*4000*/  LOP3.LUT R0, R0, 0x1, RZ, 0xc0, !PT ;  /* 0x0000000100007812 */ /* 0x000fc800078ec0ff */
[----:B------:R-:W-:-:S13]  /*4010*/  ISETP.NE.AND P0, PT, R0, 0x1, PT ;  /* 0x000000010000780c */ /* 0x000fda0003f05270 */
[----:B------:R-:W-:Y:S05]  /*4020*/  @P0 BRA `(.L_x_57) ;  /* 0x00000000002c0947 */ /* 0x000fea0003800000 */
[----:B------:R-:W1:Y:S01]  /*4030*/  S2R R0, SR_LANEID ;  /* 0x0000000000007919 */ /* 0x000e620000000000 */
[----:B------:R-:W-:Y:S01]  /*4040*/  IMAD.MOV.U32 R2, RZ, RZ, -0x20000 ;  /* 0xfffe0000ff027424 */ /* 0x000fe200078e00ff */
[----:B------:R-:W-:Y:S02]  /*4050*/  VOTEU.ANY UR6, UPT, PT ;  /* 0x0000000000067886 */ /* 0x000fe400038e0100 */
[----:B------:R-:W-:Y:S01]  /*4060*/  UFLO.U32 UR6, UR6 ;  /* 0x00000006000672bd */ /* 0x000fe200080e0000 */
[----:B------:R-:W2:Y:S05]  /*4070*/  REDUX UR4, R2 ;  /* 0x00000000020473c4 */ /* 0x000eaa0000000000 */
[----:B-1----:R-:W-:-:S02]  /*4080*/  ISETP.EQ.U32.AND P0, PT, R0, UR6, PT ;  /* 0x0000000600007c0c */ /* 0x002fc4000bf02070 */
[----:B--2---:R-:W-:Y:S01]  /*4090*/  MOV R0, UR4 ;  /* 0x0000000400007c02 */ /* 0x004fe20008000f00 */
[----:B------:R-:W-:-:S05]  /*40a0*/  UMOV UR4, 0xfffe0000 ;  /* 0xfffe000000047882 */ /* 0x000fca0000000000 */
[----:B------:R1:W-:Y:S05]  /*40b0*/  UTCATOMSWS.AND URZ, UR4 ;  /* 0x0000000400ff79e3 */ /* 0x0003ea0008000000 */
[----:B------:R1:W-:Y:S01]  /*40c0*/  @P0 ATOMS.AND RZ, [UR5], R0 ;  /* 0x00000000ffff098c */ /* 0x0003e2000a800005 */
[----:B------:R-:W-:Y:S05]  /*40d0*/  BRA `(.L_x_58) ;  /* 0x0000000000147947 */ /* 0x000fea0003800000 */
.L_x_57:
[----:B------:R-:W-:Y:S02]  /*40e0*/  MOV R2, 0x4100 ;  /* 0x0000410000027802 */ /* 0x000fe40000000f00 */
[----:B------:R-:W-:Y:S05]  /*40f0*/  CALL.REL.NOINC `($__internal_0_$__cuda_sm10x_tcgen05_guardrail_trap_col_being_dealloced_not_returned_by_alloc) ;  /* 0x00000004000c7944 */ /* 0x000fea0003c00000 */
[----:B------:R-:W-:Y:S05]  /*4100*/  BRA `(.L_x_58) ;  /* 0x0000000000087947 */ /* 0x000fea0003800000 */
.L_x_56:
[----:B------:R-:W-:Y:S02]  /*4110*/  MOV R2, 0x4130 ;  /* 0x0000413000027802 */ /* 0x000fe40000000f00 */
[----:B------:R-:W-:Y:S05]  /*4120*/  CALL.REL.NOINC `($__internal_2_$__cuda_sm10x_tcgen05_guardrail_trap_unallocated_columns_being_dealloced) ;  /* 0x0000000400187944 */ /* 0x000fea0003c00000 */
.L_x_58:
[----:B------:R-:W-:Y:S01]  /*4130*/  NOP ;  /* 0x0000000000007918 */ /* 0x000fe20000000000 */
[----:B-1----:R-:W-:Y:S05]  /*4140*/  EXIT ;  /* 0x000000000000794d */ /* 0x002fea0003800000 */
.L_x_14:
[----:B------:R-:W-:-:S07]  /*4150*/  MOV R4, R5 ;  /* 0x0000000500047202 */ /* 0x000fce0000000f00 */
.L_x_59:
[----:B-1----:R1:W2:Y:S02]  /*4160*/  SYNCS.PHASECHK.TRANS64.TRYWAIT P0, [R2+URZ+0x31800], R5 ;  /* 0x03180005020075a7 */ /* 0x0022a400080011ff */
[----:B--2---:R-:W-:Y:S05]  /*4170*/  @!P0 NANOSLEEP.SYNCS 0x989680 ;  /* 0x009896800000895d */ /* 0x004fea0003900000 */
[----:B------:R-:W2:Y:S02]  /*4180*/  @!P0 SYNCS.PHASECHK.TRANS64 P0, [R2+URZ+0x31800], R5 ;  /* 0x03180005020085a7 */ /* 0x000ea400080010ff */
[----:B--2---:R-:W-:Y:S05]  /*4190*/  @!P0 BRA `(.L_x_59) ;  /* 0xfffffffc00f08947 */ /* 0x004fea000383ffff */
[----:B------:R-:W-:Y:S05]  /*41a0*/  BRA `(.L_x_60) ;  /* 0xffffffc800287947 */ /* 0x000fea000383ffff */
.L_x_18:
[----:B------:R-:W-:Y:S02]  /*41b0*/  MOV R8, UR10 ;  /* 0x0000000a00087c02 */ /* 0x000fe40008000f00 */
[----:B------:R-:W-:Y:S02]  /*41c0*/  MOV R9, UR10 ;  /* 0x0000000a00097c02 */ /* 0x000fe40008000f00 */
[----:B------:R-:W-:-:S07]  /*41d0*/  MOV R0, UR9 ;  /* 0x0000000900007c02 */ /* 0x000fce0008000f00 */
.L_x_61:
[----:B-1----:R1:W2:Y:S02]  /*41e0*/  SYNCS.PHASECHK.TRANS64.TRYWAIT P0, [R0+URZ+0x31870], R9 ;  /* 0x03187009000075a7 */ /* 0x0022a400080011ff */
[----:B--2---:R-:W-:Y:S05]  /*41f0*/  @!P0 NANOSLEEP.SYNCS 0x989680 ;  /* 0x009896800000895d */ /* 0x004fea0003900000 */
[----:B------:R-:W2:Y:S02]  /*4200*/  @!P0 SYNCS.PHASECHK.TRANS64 P0, [R0+URZ+0x31870], R9 ;  /* 0x03187009000085a7 */ /* 0x000ea400080010ff */
[----:B--2---:R-:W-:Y:S05]  /*4210*/  @!P0 BRA `(.L_x_61) ;  /* 0xfffffffc00f08947 */ /* 0x004fea000383ffff */
[----:B------:R-:W-:Y:S05]  /*4220*/  BRA `(.L_x_62) ;  /* 0xffffffcc00b87947 */ /* 0x000fea000383ffff */
.L_x_19:
[----:B------:R-:W-:Y:S02]  /*4230*/  MOV R2, UR10 ;  /* 0x0000000a00027c02 */ /* 0x000fe40008000f00 */
[----:B------:R-:W-:Y:S07]  /*4240*/  MOV R8, R9 ;  /* 0x0000000900087202 */ /* 0x000fee0000000f00 */
.L_x_63:
[----:B-1----:R1:W2:Y:S02]  /*4250*/  SYNCS.PHASECHK.TRANS64.TRYWAIT P0, [R2+URZ+0x31840], R9 ;  /* 0x03184009020075a7 */ /* 0x0022a400080011ff */
[----:B--2---:R-:W-:Y:S05]  /*4260*/  @!P0 NANOSLEEP.SYNCS 0x989680 ;  /* 0x009896800000895d */ /* 0x004fea0003900000 */
[----:B------:R-:W2:Y:S02]  /*4270*/  @!P0 SYNCS.PHASECHK.TRANS64 P0, [R2+URZ+0x31840], R9 ;  /* 0x03184009020085a7 */ /* 0x000ea400080010ff */
[----:B--2---:R-:W-:Y:S05]  /*4280*/  @!P0 BRA `(.L_x_63) ;  /* 0xfffffffc00f08947 */ /* 0x004fea000383ffff */
[----:B------:R-:W-:Y:S05]  /*4290*/  BRA `(.L_x_64) ;  /* 0xffffffcc00bc7947 */ /* 0x000fea000383ffff */
.L_x_21:
[----:B------:R-:W-:Y:S02]  /*42a0*/  MOV R2, UR13 ;  /* 0x0000000d00027c02 */ /* 0x000fe40008000f00 */
[----:B------:R-:W-:Y:S07]  /*42b0*/  MOV R8, R9 ;  /* 0x0000000900087202 */ /* 0x000fee0000000f00 */
.L_x_65:
[----:B-1----:R1:W2:Y:S02]  /*42c0*/  SYNCS.PHASECHK.TRANS64.TRYWAIT P0, [R2+URZ+0x31840], R9 ;  /* 0x03184009020075a7 */ /* 0x0022a400080011ff */
[----:B--2---:R-:W-:Y:S05]  /*42d0*/  @!P0 NANOSLEEP.SYNCS 0x989680 ;  /* 0x009896800000895d */ /* 0x004fea0003900000 */
[----:B------:R-:W2:Y:S02]  /*42e0*/  @!P0 SYNCS.PHASECHK.TRANS64 P0, [R2+URZ+0x31840], R9 ;  /* 0x03184009020085a7 */ /* 0x000ea400080010ff */
[----:B--2---:R-:W-:Y:S05]  /*42f0*/  @!P0 BRA `(.L_x_65) ;  /* 0xfffffffc00f08947 */ /* 0x004fea000383ffff */
[----:B------:R-:W-:Y:S05]  /*4300*/  BRA `(.L_x_66) ;  /* 0xffffffd000947947 */ /* 0x000fea000383ffff */
.L_x_25:
[----:B------:R-:W-:Y:S04]  /*4310*/  SHF.L.U32 R18, R13, 0x1f, RZ ;  /* 0x0000001f0d127819 */ /* 0x000fe800000006ff */
[----:B------:R-:W-:Y:S07]  /*4320*/  MOV R19, R18 ;  /* 0x0000001200137202 */ /* 0x000fee0000000f00 */
.L_x_67:
[----:B-1----:R1:W2:Y:S02]  /*4330*/  SYNCS.PHASECHK.TRANS64.TRYWAIT P0, [R8+URZ+0x31820], R19 ;  /* 0x03182013080075a7 */ /* 0x0022a400080011ff */
[----:B--2---:R-:W-:Y:S05]  /*4340*/  @!P0 NANOSLEEP.SYNCS 0x989680 ;  /* 0x009896800000895d */ /* 0x004fea0003900000 */
[----:B------:R-:W2:Y:S02]  /*4350*/  @!P0 SYNCS.PHASECHK.TRANS64 P0, [R8+URZ+0x31820], R19 ;  /* 0x03182013080085a7 */ /* 0x000ea400080010ff */
[----:B--2---:R-:W-:Y:S05]  /*4360*/  @!P0 BRA `(.L_x_67) ;  /* 0xfffffffc00f08947 */ /* 0x004fea000383ffff */
[----:B------:R-:W-:Y:S05]  /*4370*/  BRA `(.L_x_68) ;  /* 0xffffffd400fc7947 */ /* 0x000fea000383ffff */
.L_x_26:
[-C--:B------:R-:W-:Y:S02]  /*4380*/  MOV R26, R15.reuse ;  /* 0x0000000f001a7202 */ /* 0x080fe40000000f00 */
[----:B------:R-:W-:Y:S07]  /*4390*/  MOV R27, R15 ;  /* 0x0000000f001b7202 */ /* 0x000fee0000000f00 */
.L_x_69:
[----:B-1----:R1:W2:Y:S02]  /*43a0*/  SYNCS.PHASECHK.TRANS64.TRYWAIT P0, [R8+URZ+0x31828], R27 ;  /* 0x0318281b080075a7 */ /* 0x0022a400080011ff */
[----:B--2---:R-:W-:Y:S05]  /*43b0*/  @!P0 NANOSLEEP.SYNCS 0x989680 ;  /* 0x009896800000895d */ /* 0x004fea0003900000 */
[----:B------:R-:W2:Y:S02]  /*43c0*/  @!P0 SYNCS.PHASECHK.TRANS64 P0, [R8+URZ+0x31828], R27 ;  /* 0x0318281b080085a7 */ /* 0x000ea400080010ff */
[----:B--2---:R-:W-:Y:S05]  /*43d0*/  @!P0 BRA `(.L_x_69) ;  /* 0xfffffffc00f08947 */ /* 0x004fea000383ffff */
[----:B------:R-:W-:Y:S05]  /*43e0*/  BRA `(.L_x_70) ;  /* 0xffffffd800b07947 */ /* 0x000fea000383ffff */
.L_x_27:
[-C--:B------:R-:W-:Y:S02]  /*43f0*/  MOV R26, R15.reuse ;  /* 0x0000000f001a7202 */ /* 0x080fe40000000f00 */
[----:B-1----:R-:W-:Y:S07]  /*4400*/  MOV R27, R15 ;  /* 0x0000000f001b7202 */ /* 0x002fee0000000f00 */
.L_x_71:
[----:B-1----:R1:W2:Y:S02]  /*4410*/  SYNCS.PHASECHK.TRANS64.TRYWAIT P0, [R8+URZ+0x31830], R27 ;  /* 0x0318301b080075a7 */ /* 0x0022a400080011ff */
[----:B--2---:R-:W-:Y:S05]  /*4420*/  @!P0 NANOSLEEP.SYNCS 0x989680 ;  /* 0x009896800000895d */ /* 0x004fea0003900000 */
[----:B------:R-:W2:Y:S02]  /*4430*/  @!P0 SYNCS.PHASECHK.TRANS64 P0, [R8+URZ+0x31830], R27 ;  /* 0x0318301b080085a7 */ /* 0x000ea400080010ff */
[----:B--2---:R-:W-:Y:S05]  /*4440*/  @!P0 BRA `(.L_x_71) ;  /* 0xfffffffc00f08947 */ /* 0x004fea000383ffff */
[----:B------:R-:W-:Y:S05]  /*4450*/  BRA `(.L_x_72) ;  /* 0xffffffd800ec7947 */ /* 0x000fea000383ffff */
.L_x_28:
[-C--:B------:R-:W-:Y:S02]  /*4460*/  MOV R26, R15.reuse ;  /* 0x0000000f001a7202 */ /* 0x080fe40000000f00 */
[----:B-1----:R-:W-:Y:S07]  /*4470*/  MOV R27, R15 ;  /* 0x0000000f001b7202 */ /* 0x002fee0000000f00 */
.L_x_73:
[----:B-1----:R1:W2:Y:S02]  /*4480*/  SYNCS.PHASECHK.TRANS64.TRYWAIT P0, [R8+URZ+0x31838], R27 ;  /* 0x0318381b080075a7 */ /* 0x0022a400080011ff */
[----:B--2---:R-:W-:Y:S05]  /*4490*/  @!P0 NANOSLEEP.SYNCS 0x989680 ;  /* 0x009896800000895d */ /* 0x004fea0003900000 */
[----:B------:R-:W2:Y:S02]  /*44a0*/  @!P0 SYNCS.PHASECHK.TRANS64 P0, [R8+URZ+0x31838], R27 ;  /* 0x0318381b080085a7 */ /* 0x000ea400080010ff */
[----:B--2---:R-:W-:Y:S05]  /*44b0*/  @!P0 BRA `(.L_x_73) ;  /* 0xfffffffc00f08947 */ /* 0x004fea000383ffff */
[----:B------:R-:W-:Y:S05]  /*44c0*/  BRA `(.L_x_74) ;  /* 0xffffffdc00247947 */ /* 0x000fea000383ffff */
.L_x_33:
[----:B------:R-:W-:-:S07]  /*44d0*/  MOV R6, R7 ;  /* 0x0000000700067202 */ /* 0x000fce0000000f00 */
.L_x_75:
[----:B-1----:R1:W2:Y:S02]  /*44e0*/  SYNCS.PHASECHK.TRANS64.TRYWAIT P2, [R2+URZ+0x31860], R7 ;  /* 0x03186007020075a7 */ /* 0x0022a400080411ff */
[----:B--2---:R-:W-:Y:S05]  /*44f0*/  @!P2 NANOSLEEP.SYNCS 0x989680 ;  /* 0x009896800000a95d */ /* 0x004fea0003900000 */
[----:B------:R-:W2:Y:S02]  /*4500*/  @!P2 SYNCS.PHASECHK.TRANS64 P2, [R2+URZ+0x31860], R7 ;  /* 0x031860070200a5a7 */ /* 0x000ea400080410ff */
[----:B--2---:R-:W-:Y:S05]  /*4510*/  @!P2 BRA `(.L_x_75) ;  /* 0xfffffffc00f0a947 */ /* 0x004fea000383ffff */
[----:B------:R-:W-:Y:S05]  /*4520*/  BRA `(.L_x_76) ;  /* 0xffffffe000547947 */ /* 0x000fea000383ffff */
        .weak           $__internal_0_$__cuda_sm10x_tcgen05_guardrail_trap_col_being_dealloced_not_returned_by_alloc
        .type           $__internal_0_$__cuda_sm10x_tcgen05_guardrail_trap_col_being_dealloced_not_returned_by_alloc,@function
        .size           $__internal_0_$__cuda_sm10x_tcgen05_guardrail_trap_col_being_dealloced_not_returned_by_alloc,($__internal_1_$__cuda_sm10x_tcgen05_guardrail_trap_phase_invalid_during_alloc - $__internal_0_$__cuda_sm10x_tcgen05_guardrail_trap_col_being_dealloced_not_returned_by_alloc)
$__internal_0_$__cuda_sm10x_tcgen05_guardrail_trap_col_being_dealloced_not_returned_by_alloc:
[----:B------:R-:W-:Y:S05]  /*4530*/  BPT.TRAP 0x1 ;  /* 0x000000040000795c */ /* 0x000fea0000300000 */
[----:B------:R-:W-:-:S04]  /*4540*/  HFMA2 R3, -RZ, RZ, 0, 0 ;  /* 0x00000000ff037431 */ /* 0x000fc800000001ff */
[----:B------:R-:W-:Y:S05]  /*4550*/  RET.REL.NODEC R2 `(_ZN9deep_gemm24sm100_fp8_gemm_1d1d_implILN4cute4UMMA5MajorE0ELS3_0ELj0ELj4096ELj7168ELj128ELj224ELj128ELj64ELj128ELj128ELj64ELj4ELj128ELj128ELj1ELb0ELj146ELNS_8GemmTypeE1ELb0EN7cutlass10bfloat16_tENS_16EpilogueIdentityEEEvPijjj14CUtensorMap_stS9_S9_S9_S9_) ;  /* 0xffffffb802a87950 */ /* 0x000fea0003c3ffff */
        .weak           $__internal_1_$__cuda_sm10x_tcgen05_guardrail_trap_phase_invalid_during_alloc
        .type           $__internal_1_$__cuda_sm10x_tcgen05_guardrail_trap_phase_invalid_during_alloc,@function
        .size           $__internal_1_$__cuda_sm10x_tcgen05_guardrail_trap_phase_invalid_during_alloc,($__internal_2_$__cuda_sm10x_tcgen05_guardrail_trap_unallocated_columns_being_dealloced - $__internal_1_$__cuda_sm10x_tcgen05_guardrail_trap_phase_invalid_during_alloc)
$__internal_1_$__cuda_sm10x_tcgen05_guardrail_trap_phase_invalid_during_alloc:
[----:B------:R-:W-:Y:S05]  /*4560*/  BPT.TRAP 0x1 ;  /* 0x000000040000795c */ /* 0x000fea0000300000 */
[----:B------:R-:W-:-:S04]  /*4570*/  MOV R5, 0x0 ;  /* 0x0000000000057802 */ /* 0x000fc80000000f00 */
[----:B------:R-:W-:Y:S05]  /*4580*/  RET.REL.NODEC R4 `(_ZN9deep_gemm24sm100_fp8_gemm_1d1d_implILN4cute4UMMA5MajorE0ELS3_0ELj0ELj4096ELj7168ELj128ELj224ELj128ELj64ELj128ELj128ELj64ELj4ELj128ELj128ELj1ELb0ELj146ELNS_8GemmTypeE1ELb0EN7cutlass10bfloat16_tENS_16EpilogueIdentityEEEvPijjj14CUtensorMap_stS9_S9_S9_S9_) ;  /* 0xffffffb8049c7950 */ /* 0x000fea0003c3ffff */
        .weak           $__internal_2_$__cuda_sm10x_tcgen05_guardrail_trap_unallocated_columns_being_dealloced
        .type           $__internal_2_$__cuda_sm10x_tcgen05_guardrail_trap_unallocated_columns_being_dealloced,@function
        .size           $__internal_2_$__cuda_sm10x_tcgen05_guardrail_trap_unallocated_columns_being_dealloced,($__internal_3_$__cuda_sm20_div_u16 - $__internal_2_$__cuda_sm10x_tcgen05_guardrail_trap_unallocated_columns_being_dealloced)
$__internal_2_$__cuda_sm10x_tcgen05_guardrail_trap_unallocated_columns_being_dealloced:
[----:B------:R-:W-:Y:S05]  /*4590*/  BPT.TRAP 0x1 ;  /* 0x000000040000795c */ /* 0x000fea0000300000 */
[----:B------:R-:W-:-:S04]  /*45a0*/  HFMA2 R3, -RZ, RZ, 0, 0 ;  /* 0x00000000ff037431 */ /* 0x000fc800000001ff */
[----:B------:R-:W-:Y:S05]  /*45b0*/  RET.REL.NODEC R2 `(_ZN9deep_gemm24sm100_fp8_gemm_1d1d_implILN4cute4UMMA5MajorE0ELS3_0ELj0ELj4096ELj7168ELj128ELj224ELj128ELj64ELj128ELj128ELj64ELj4ELj128ELj128ELj1ELb0ELj146ELNS_8GemmTypeE1ELb0EN7cutlass10bfloat16_tENS_16EpilogueIdentityEEEvPijjj14CUtensorMap_stS9_S9_S9_S9_) ;  /* 0xffffffb802907950 */ /* 0x000fea0003c3ffff */
        .weak           $__internal_3_$__cuda_sm20_div_u16
        .type           $__internal_3_$__cuda_sm20_div_u16,@function
        .size           $__internal_3_$__cuda_sm20_div_u16,(.L_x_81 - $__internal_3_$__cuda_sm20_div_u16)
$__internal_3_$__cuda_sm20_div_u16:
[----:B------:R-:W1:Y:S01]  /*45c0*/  I2F.U16 R9, R35 ;  /* 0x0000002300097306 */ /* 0x000e620000101000 */
[----:B------:R-:W-:-:S07]  /*45d0*/  IMAD.MOV.U32 R5, RZ, RZ, 0x4b800000 ;  /* 0x4b800000ff057424 */ /* 0x000fce00078e00ff */
[----:B------:R-:W-:Y:S01]  /*45e0*/  I2F.U16.RZ R8, R8 ;  /* 0x0000000800087306 */ /* 0x000fe2000010d000 */
[C---:B-1----:R-:W-:Y:S02]  /*45f0*/  FSETP.GEU.AND P1, PT, |R9|.reuse, 1.175494350822287508e-38, PT ;  /* 0x008000000900780b */ /* 0x042fe40003f2e200 */
[----:B------:R-:W-:Y:S02]  /*4600*/  FSETP.GT.AND P2, PT, |R9|, 8.50705917302346158658e+37, PT ;  /* 0x7e8000000900780b */ /* 0x000fe40003f44200 */
[----:B------:R-:W-:Y:S02]  /*4610*/  FSEL R5, R5, 1, !P1 ;  /* 0x3f80000005057808 */ /* 0x000fe40004800000 */
[----:B------:R-:W-:Y:S02]  /*4620*/  ISETP.NE.U32.AND P1, PT, R35, RZ, PT ;  /* 0x000000ff2300720c */ /* 0x000fe40003f25070 */
[----:B------:R-:W-:-:S05]  /*4630*/  FSEL R10, R5, 0.25, !P2 ;  /* 0x3e800000050a7808 */ /* 0x000fca0005000000 */
[----:B------:R-:W-:-:S06]  /*4640*/  FMUL R5, R9, R10 ;  /* 0x0000000a09057220 */ /* 0x000fcc0000400000 */
[----:B------:R-:W1:Y:S02]  /*4650*/  MUFU.RCP R5, R5 ;  /* 0x0000000500057308 */ /* 0x000e640000001000 */
[----:B-1----:R-:W-:Y:S01]  /*4660*/  FMUL R9, R10, R5 ;  /* 0x000000050a097220 */ /* 0x002fe20000400000 */
[----:B------:R-:W-:-:S03]  /*4670*/  IMAD.MOV.U32 R5, RZ, RZ, 0x0 ;  /* 0x00000000ff057424 */ /* 0x000fc600078e00ff */
[----:B------:R-:W-:-:S04]  /*4680*/  VIADD R9, R9, 0x2 ;  /* 0x0000000209097836 */ /* 0x000fc80000000000 */
[----:B------:R-:W-:-:S04]  /*4690*/  FMUL.RZ R9, R8, R9 ;  /* 0x0000000908097220 */ /* 0x000fc8000040c000 */
[----:B------:R-:W1:Y:S02]  /*46a0*/  F2I.U32.TRUNC.NTZ R36, R9 ;  /* 0x0000000900247305 */ /* 0x000e64000020f000 */
[----:B-1----:R-:W-:Y:S02]  /*46b0*/  LOP3.LUT R36, R36, 0xffff, RZ, 0xc0, !PT ;  /* 0x0000ffff24247812 */ /* 0x002fe400078ec0ff */
[----:B------:R-:W-:Y:S01]  /*46c0*/  @!P1 MOV R36, 0xffffffff ;  /* 0xffffffff00249802 */ /* 0x000fe20000000f00 */
[----:B------:R-:W-:Y:S06]  /*46d0*/  RET.REL.NODEC R4 `(_ZN9deep_gemm24sm100_fp8_gemm_1d1d_implILN4cute4UMMA5MajorE0ELS3_0ELj0ELj4096ELj7168ELj128ELj224ELj128ELj64ELj128ELj128ELj64ELj4ELj128ELj128ELj1ELb0ELj146ELNS_8GemmTypeE1ELb0EN7cutlass10bfloat16_tENS_16EpilogueIdentityEEEvPijjj14CUtensorMap_stS9_S9_S9_S9_) ;  /* 0xffffffb804487950 */ /* 0x000fec0003c3ffff */
.L_x_77:
[----:B------:R-:W-:-:S00]  /*46e0*/  BRA `(.L_x_77) ;  /* 0xfffffffc00fc7947 */ /* 0x000fc0000383ffff */
[----:B------:R-:W-:-:S00]  /*46f0*/  NOP ;  /* 0x0000000000007918 */ /* 0x000fc00000000000 */
        /* <DEDUP_REMOVED lines=8> */
.L_x_81:


//--------------------- .nv.shared._ZN9deep_gemm24sm100_fp8_gemm_1d1d_implILN4cute4UMMA5MajorE0ELS3_0ELj0ELj4096ELj7168ELj128ELj224ELj128ELj64ELj128ELj128ELj64ELj4ELj128ELj128ELj1ELb0ELj146ELNS_8GemmTypeE1ELb0EN7cutlass10bfloat16_tENS_16EpilogueIdentityEEEvPijjj14CUtensorMap_stS9_S9_S9_S9_ --------------------------
	.section	.nv.shared._ZN9deep_gemm24sm100_fp8_gemm_1d1d_implILN4cute4UMMA5MajorE0ELS3_0ELj0ELj4096ELj7168ELj128ELj224ELj128ELj64ELj128ELj128ELj64ELj4ELj128ELj128ELj1ELb0ELj146ELNS_8GemmTypeE1ELb0EN7cutlass10bfloat16_tENS_16EpilogueIdentityEEEvPijjj14CUtensorMap_stS9_S9_S9_S9_,"aw",@nobits
	.sectionflags	@""
	.align	1024
	.zero		1024


//--------------------- .nv.shared.reserved.0     --------------------------
	.section	.nv.shared.reserved.0,"aw",@nobits
	.align	8
	.weak		__nv_reservedSMEM_offset_0_alias
	.size		__nv_reservedSMEM_offset_0_alias, 0, 64
	.other		__nv_reservedSMEM_offset_0_alias,@"STO_CUDA_RESERVED_SHARED STV_DEFAULT"
__nv_reservedSMEM_offset_0_alias:
	.zero		0
.nv.shared.reserved.0:
	.zero		64
	.weak		__nv_reservedSMEM_allocation_phase
	.type		__nv_reservedSMEM_allocation_phase,@object
	.size		__nv_reservedSMEM_allocation_phase,(.L_0 - __nv_reservedSMEM_allocation_phase)
__nv_reservedSMEM_allocation_phase:
	.zero		1
.L_0:
	.zero		7
	.weak		__nv_reservedSMEM_devtool_atexit_pc
	.type		__nv_reservedSMEM_devtool_atexit_pc,@object
	.size		__nv_reservedSMEM_devtool_atexit_pc,(__nv_reservedSMEM_allocation_mask - __nv_reservedSMEM_devtool_atexit_pc)
__nv_reservedSMEM_devtool_atexit_pc:
	.zero		8
	.weak		__nv_reservedSMEM_allocation_mask
	.type		__nv_reservedSMEM_allocation_mask,@object
	.size		__nv_reservedSMEM_allocation_mask,(.L_2 - __nv_reservedSMEM_allocation_mask)
__nv_reservedSMEM_allocation_mask:
	.zero		4
.L_2:


//--------------------- .nv.global                --------------------------
	.section	.nv.global,"aw",@nobits
.nv.global:
	.type		_ZN47_INTERNAL_c59c8b22_9_kernel_cu_36b50ea0_28917604cute1_E,@object
	.size		_ZN47_INTERNAL_c59c8b22_9_kernel_cu_36b50ea0_28917604cute1_E,(_ZN47_INTERNAL_c59c8b22_9_kernel_cu_36b50ea0_28917604cuda3std3__45__cpo6cbeginE - _ZN47_INTERNAL_c59c8b22_9_kernel_cu_36b50ea0_28917604cute1_E)
_ZN47_INTERNAL_c59c8b22_9_kernel_cu_36b50ea0_28917604cute1_E:
	.zero		1
	.type		_ZN47_INTERNAL_c59c8b22_9_kernel_cu_36b50ea0_28917604cuda3std3__45__cpo6cbeginE,@object
	.size		_ZN47_INTERNAL_c59c8b22_9_kernel_cu_36b50ea0_28917604cuda3std3__45__cpo6cbeginE,(_ZN47_INTERNAL_c59c8b22_9_kernel_cu_36b50ea0_28917604cuda3std3__48in_placeE - _ZN47_INTERNAL_c59c8b22_9_kernel_cu_36b50ea0_28917604cuda3std3__45__cpo6cbeginE)
_ZN47_INTERNAL_c59c8b22_9_kernel_cu_36b50ea0_28917604cuda3std3__45__cpo6cbeginE:
	.zero		1
	.type		_ZN47_INTERNAL_c59c8b22_9_kernel_cu_36b50ea0_28917604cuda3std3__48in_placeE,@object
	.size		_ZN47_INTERNAL_c59c8b22_9_kernel_cu_36b50ea0_28917604cuda3std3__48in_placeE,(_ZN47_INTERNAL_c59c8b22_9_kernel_cu_36b50ea0_28917604cuda3std6ranges3__45__cpo9iter_moveE - _ZN47_INTERNAL_c59c8b22_9_kernel_cu_36b50ea0_28917604cuda3std3__48in_placeE)
_ZN47_INTERNAL_c59c8b22_9_kernel_cu_36b50ea0_28917604cuda3std3__48in_placeE:
	.zero		1
	.type		_ZN47_INTERNAL_c59c8b22_9_kernel_cu_36b50ea0_28917604cuda3std6ranges3__45__cpo9iter_moveE,@object
	.size		_ZN47_INTERNAL_c59c8b22_9_kernel_cu_36b50ea0_28917604cuda3std6ranges3__45__cpo9iter_moveE,(_ZN47_INTERNAL_c59c8b22_9_kernel_cu_36b50ea0_28917604cuda3std3__45__cpo5beginE - _ZN47_INTERNAL_c59c8b22_9_kernel_cu_36b50ea0_28917604cuda3std6ranges3__45__cpo9iter_moveE)
_ZN47_INTERNAL_c59c8b22_9_kernel_cu_36b50ea0_28917604cuda3std6ranges3__45__cpo9iter_moveE:
	.zero		1
	.type		_ZN47_INTERNAL_c59c8b22_9_kernel_cu_36b50ea0_28917604cuda3std3__45__cpo5beginE,@object
	.size		_ZN47_INTERNAL_c59c8b22_9_kernel_cu_36b50ea0_28917604cuda3std3__45__cpo5beginE,(_ZN47_INTERNAL_c59c8b22_9_kernel_cu_36b50ea0_28917604cuda3std3__449_GLOBAL__N__c59c8b22_9_kernel_cu_36b50ea0_28917606ignoreE - _ZN47_INTERNAL_c59c8b22_9_kernel_cu_36b50ea0_28917604cuda3std3__45__cpo5beginE)
_ZN47_INTERNAL_c59c8b22_9_kernel_cu_36b50ea0_28917604cuda3std3__45__cpo5beginE:
	.zero		1
	.type		_ZN47_INTERNAL_c59c8b22_9_kernel_cu_36b50ea0_28917604cuda3std3__449_GLOBAL__N__c59c8b22_9_kernel_cu_36b50ea0_28917606ignoreE,@object
	.size		_ZN47_INTERNAL_c59c8b22_9_kernel_cu_36b50ea0_28917604cuda3std3__449_GLOBAL__N__c59c8b22_9_kernel_cu_36b50ea0_28917606ignoreE,(_ZN47_INTERNAL_c59c8b22_9_kernel_cu_36b50ea0_28917604cute7productE - _ZN47_INTERNAL_c59c8b22_9_kernel_cu_36b50ea0_28917604cuda3std3__449_GLOBAL__N__c59c8b22_9_kernel_cu_36b50ea0_28917606ignoreE)
_ZN47_INTERNAL_c59c8b22_9_kernel_cu_36b50ea0_28917604cuda3std3__449_GLOBAL__N__c59c8b22_9_kernel_cu_36b50ea0_28917606ignoreE:
	.zero		1
	.type		_ZN47_INTERNAL_c59c8b22_9_kernel_cu_36b50ea0_28917604cute7productE,@object
	.size		_ZN47_INTERNAL_c59c8b22_9_kernel_cu_36b50ea0_28917604cute7productE,(_ZN47_INTERNAL_c59c8b22_9_kernel_cu_36b50ea0_28917604cuda3std3__45__cpo3endE - _ZN47_INTERNAL_c59c8b22_9_kernel_cu_36b50ea0_28917604cute7productE)
_ZN47_INTERNAL_c59c8b22_9_kernel_cu_36b50ea0_28917604cute7productE:
	.zero		1
	.type		_ZN47_INTERNAL_c59c8b22_9_kernel_cu_36b50ea0_28917604cuda3std3__45__cpo3endE,@object
	.size		_ZN47_INTERNAL_c59c8b22_9_kernel_cu_36b50ea0_28917604cuda3std3__45__cpo3endE,(_ZN47_INTERNAL_c59c8b22_9_kernel_cu_36b50ea0_28917604cuda3std3__419piecewise_constructE - _ZN47_INTERNAL_c59c8b22_9_kernel_cu_36b50ea0_28917604cuda3std3__45__cpo3endE)
_ZN47_INTERNAL_c59c8b22_9_kernel_cu_36b50ea0_28917604cuda3std3__45__cpo3endE:
	.zero		1
	.type		_ZN47_INTERNAL_c59c8b22_9_kernel_cu_36b50ea0_28917604cuda3std3__419piecewise_constructE,@object
	.size		_ZN47_INTERNAL_c59c8b22_9_kernel_cu_36b50ea0_28917604cuda3std3__419piecewise_constructE,(_ZN47_INTERNAL_c59c8b22_9_kernel_cu_36b50ea0_28917604cuda3std3__45__cpo4cendE - _ZN47_INTERNAL_c59c8b22_9_kernel_cu_36b50ea0_28917604cuda3std3__419piecewise_constructE)
_ZN47_INTERNAL_c59c8b22_9_kernel_cu_36b50ea0_28917604cuda3std3__419piecewise_constructE:
	.zero		1
	.type		_ZN47_INTERNAL_c59c8b22_9_kernel_cu_36b50ea0_28917604cuda3std3__45__cpo4cendE,@object
	.size		_ZN47_INTERNAL_c59c8b22_9_kernel_cu_36b50ea0_28917604cuda3std3__45__cpo4cendE,(_ZN47_INTERNAL_c59c8b22_9_kernel_cu_36b50ea0_28917604cuda3std6ranges3__45__cpo4swapE - _ZN47_INTERNAL_c59c8b22_9_kernel_cu_36b50ea0_28917604cuda3std3__45__cpo4cendE)
_ZN47_INTERNAL_c59c8b22_9_kernel_cu_36b50ea0_28917604cuda3std3__45__cpo4cendE:
	.zero		1
	.type		_ZN47_INTERNAL_c59c8b22_9_kernel_cu_36b50ea0_28917604cuda3std6ranges3__45__cpo4swapE,@object
	.size		_ZN47_INTERNAL_c59c8b22_9_kernel_cu_36b50ea0_28917604cuda3std6ranges3__45__cpo4swapE,(.L_10 - _ZN47_INTERNAL_c59c8b22_9_kernel_cu_36b50ea0_28917604cuda3std6ranges3__45__cpo4swapE)
_ZN47_INTERNAL_c59c8b22_9_kernel_cu_36b50ea0_28917604cuda3std6ranges3__45__cpo4swapE:
	.zero		1
.L_10:


//--------------------- .nv.constant0._ZN9deep_gemm24sm100_fp8_gemm_1d1d_implILN4cute4UMMA5MajorE0ELS3_0ELj0ELj4096ELj7168ELj128ELj224ELj128ELj64ELj128ELj128ELj64ELj4ELj128ELj128ELj1ELb0ELj146ELNS_8GemmTypeE1ELb0EN7cutlass10bfloat16_tENS_16EpilogueIdentityEEEvPijjj14CUtensorMap_stS9_S9_S9_S9_ --------------------------
	.section	.nv.constant0._ZN9deep_gemm24sm100_fp8_gemm_1d1d_implILN4cute4UMMA5MajorE0ELS3_0ELj0ELj4096ELj7168ELj128ELj224ELj128ELj64ELj128ELj128ELj64ELj4ELj128ELj128ELj1ELb0ELj146ELNS_8GemmTypeE1ELb0EN7cutlass10bfloat16_tENS_16EpilogueIdentityEEEvPijjj14CUtensorMap_stS9_S9_S9_S9_,"a",@progbits
	.sectionflags	@""
	.align	4
.nv.constant0._ZN9deep_gemm24sm100_fp8_gemm_1d1d_implILN4cute4UMMA5MajorE0ELS3_0ELj0ELj4096ELj7168ELj128ELj224ELj128ELj64ELj128ELj128ELj64ELj4ELj128ELj128ELj1ELb0ELj146ELNS_8GemmTypeE1ELb0EN7cutlass10bfloat16_tENS_16EpilogueIdentityEEEvPijjj14CUtensorMap_stS9_S9_S9_S9_:
	.zero		1600


//--------------------- SYMBOLS --------------------------

	.type		.nv.reservedSmem.offset0,@object
	.size		.nv.reservedSmem.offset0,0x4
	.type		.nv.reservedSmem.cap,@object
	.size		.nv.reservedSmem.cap,0x4
